def matmul_kernel(
    a_ptr,
    b_ptr,
    c_ptr,
    M,
    N,
    K,
    stride_am,
    stride_ak,
    stride_bk,
    stride_bn,
    stride_cm,
    stride_cn,
    BLOCK_M: tl.constexpr,
    BLOCK_N: tl.constexpr,
    BLOCK_K: tl.constexpr,
    GROUP_M: tl.constexpr,
):
    pid = tl.program_id(axis=0)
    num_pid_m = tl.cdiv(M, BLOCK_M)
    num_pid_n = tl.cdiv(N, BLOCK_N)
    num_pid_in_group = GROUP_M * num_pid_n
    group_id = pid // num_pid_in_group
    first_pid_m = group_id * GROUP_M
    group_size_m = min(num_pid_m - first_pid_m, GROUP_M)
    pid_m = first_pid_m + ((pid % num_pid_in_group) % group_size_m)
    pid_n = (pid % num_pid_in_group) // group_size_m

    offs_am = (pid_m * BLOCK_M + tl.arange(0, BLOCK_M)) % M
    offs_bn = (pid_n * BLOCK_N + tl.arange(0, BLOCK_N)) % N
    offs_k = tl.arange(0, BLOCK_K)
    a_ptrs = a_ptr + offs_am[:, None] * stride_am + offs_k[None, :] * stride_ak
    b_ptrs = b_ptr + offs_k[:, None] * stride_bk + offs_bn[None, :] * stride_bn

    acc = tl.zeros((BLOCK_M, BLOCK_N), dtype=tl.float32)
    for kk in range(0, tl.cdiv(K, BLOCK_K)):
        a = tl.load(a_ptrs, mask=offs_k[None, :] < K - kk * BLOCK_K, other=0.0)
        b = tl.load(b_ptrs, mask=offs_k[:, None] < K - kk * BLOCK_K, other=0.0)
        acc = tl.dot(a, b, acc)
        a_ptrs += BLOCK_K * stride_ak
        b_ptrs += BLOCK_K * stride_bk

    c = acc.to(c_ptr.dtype.element_ty)
    offs_cm = pid_m * BLOCK_M + tl.arange(0, BLOCK_M)
    offs_cn = pid_n * BLOCK_N + tl.arange(0, BLOCK_N)
    c_ptrs = c_ptr + offs_cm[:, None] * stride_cm + offs_cn[None, :] * stride_cn
    mask = (offs_cm[:, None] < M) & (offs_cn[None, :] < N)
    tl.store(c_ptrs, c, mask=mask)

# config = {"BLOCK_K": 16, "BLOCK_M": 128, "BLOCK_N": 256, "GROUP_M": 8, "arch": "sm_90", "dtype": "fp16", "num_ctas": 1, "num_stages": 3, "num_warps": 4}
# arch = sm_90


// ===== COMPILED SASS (sm_90a) =====

	.target	sm_90a

	.elftype	@"ET_EXEC"


//--------------------- .note.nv.tkinfo           --------------------------
	.section	.note.nv.tkinfo,"",@"SHT_NOTE"
	.sectionflags	@"SHF_NOTE_NV_TKINFO"
	.tkinfo
        /*0018*/ 	.word	0x00000002
        /*0030*/ 	.string	""
        /*0030*/ 	.string	"ptxas"
        /*0030*/ 	.string	"Cuda compilation tools, release 13.0, V13.0.88"
        /*0030*/ 	.string	"Build cuda_13.0.r13.0/compiler.36424714_0"
        /*0030*/ 	.string	"-v  -suppress-debug-info  -lineinfo  -arch sm_90a "



//--------------------- .note.nv.cuinfo           --------------------------
	.section	.note.nv.cuinfo,"",@"SHT_NOTE"
	.sectionflags	@"SHF_NOTE_NV_CUINFO"
        /*0018*/ 	.short	0x0002
        /*001a*/ 	.short	0x005a
        /*001c*/ 	.short	0x0082
	.zero		2


//--------------------- .nv.info                  --------------------------
	.section	.nv.info,"",@"SHT_CUDA_INFO"
	.align	4


	//----- nvinfo : EIATTR_REGCOUNT
	.align		4
        /*0000*/ 	.byte	0x04, 0x2f
        /*0002*/ 	.short	(.L_1 - .L_0)
	.align		4
.L_0:
        /*0004*/ 	.word	index@(matmul_kernel)
        /*0008*/ 	.word	0x000000ff


	//----- nvinfo : EIATTR_FRAME_SIZE
	.align		4
.L_1:
        /*000c*/ 	.byte	0x04, 0x11
        /*000e*/ 	.short	(.L_3 - .L_2)
	.align		4
.L_2:
        /*0010*/ 	.word	index@(matmul_kernel)
        /*0014*/ 	.word	0x00000410


	//----- nvinfo : EIATTR_MIN_STACK_SIZE
	.align		4
.L_3:
        /*0018*/ 	.byte	0x04, 0x12
        /*001a*/ 	.short	(.L_5 - .L_4)
	.align		4
.L_4:
        /*001c*/ 	.word	index@(matmul_kernel)
        /*0020*/ 	.word	0x00000410
.L_5:


//--------------------- .nv.compat                --------------------------
	.section	.nv.compat,"",@"SHT_CUDA_COMPAT_INFO"
	.align	4
        /*0000*/ 	.byte	0x02, 0x09, 0x01, 0x00, 0x02, 0x02, 0x04, 0x00, 0x02, 0x05, 0x05, 0x00, 0x03, 0x07, 0x01, 0x01
        /*0010*/ 	.byte	0x02, 0x03, 0x00, 0x00, 0x02, 0x06, 0x01, 0x00, 0x04, 0x0b, 0x08, 0x00, 0x00, 0x00, 0x00, 0x00
        /*0020*/ 	.byte	0x00, 0x00, 0x00, 0x00


//--------------------- .nv.info.matmul_kernel    --------------------------
	.section	.nv.info.matmul_kernel,"",@"SHT_CUDA_INFO"
	.sectionflags	@""
	.align	4


	//----- nvinfo : EIATTR_CUDA_API_VERSION
	.align		4
        /*0000*/ 	.byte	0x04, 0x37
        /*0002*/ 	.short	(.L_7 - .L_6)
.L_6:
        /*0004*/ 	.word	0x00000082


	//----- nvinfo : EIATTR_KPARAM_INFO
	.align		4
.L_7:
        /*0008*/ 	.byte	0x04, 0x17
        /*000a*/ 	.short	(.L_9 - .L_8)
.L_8:
        /*000c*/ 	.word	0x00000000
        /*0010*/ 	.short	0x000d
        /*0012*/ 	.short	0x0048
        /*0014*/ 	.byte	0x00, 0xf4, 0x21, 0x00


	//----- nvinfo : EIATTR_KPARAM_INFO
	.align		4
.L_9:
        /*0018*/ 	.byte	0x04, 0x17
        /*001a*/ 	.short	(.L_11 - .L_10)
.L_10:
        /*001c*/ 	.word	0x00000000
        /*0020*/ 	.short	0x000c
        /*0022*/ 	.short	0x0040
        /*0024*/ 	.byte	0x00, 0xf4, 0x21, 0x00


	//----- nvinfo : EIATTR_KPARAM_INFO
	.align		4
.L_11:
        /*0028*/ 	.byte	0x04, 0x17
        /*002a*/ 	.short	(.L_13 - .L_12)
.L_12:
        /*002c*/ 	.word	0x00000000
        /*0030*/ 	.short	0x000b
        /*0032*/ 	.short	0x0038
        /*0034*/ 	.byte	0x00, 0xf0, 0x11, 0x00


	//----- nvinfo : EIATTR_KPARAM_INFO
	.align		4
.L_13:
        /*0038*/ 	.byte	0x04, 0x17
        /*003a*/ 	.short	(.L_15 - .L_14)
.L_14:
        /*003c*/ 	.word	0x00000000
        /*0040*/ 	.short	0x000a
        /*0042*/ 	.short	0x0034
        /*0044*/ 	.byte	0x00, 0xf0, 0x11, 0x00


	//----- nvinfo : EIATTR_KPARAM_INFO
	.align		4
.L_15:
        /*0048*/ 	.byte	0x04, 0x17
        /*004a*/ 	.short	(.L_17 - .L_16)
.L_16:
        /*004c*/ 	.word	0x00000000
        /*0050*/ 	.short	0x0009
        /*0052*/ 	.short	0x0030
        /*0054*/ 	.byte	0x00, 0xf0, 0x11, 0x00


	//----- nvinfo : EIATTR_KPARAM_INFO
	.align		4
.L_17:
        /*0058*/ 	.byte	0x04, 0x17
        /*005a*/ 	.short	(.L_19 - .L_18)
.L_18:
        /*005c*/ 	.word	0x00000000
        /*0060*/ 	.short	0x0008
        /*0062*/ 	.short	0x002c
        /*0064*/ 	.byte	0x00, 0xf0, 0x11, 0x00


	//----- nvinfo : EIATTR_KPARAM_INFO
	.align		4
.L_19:
        /*0068*/ 	.byte	0x04, 0x17
        /*006a*/ 	.short	(.L_21 - .L_20)
.L_20:
        /*006c*/ 	.word	0x00000000
        /*0070*/ 	.short	0x0007
        /*0072*/ 	.short	0x0028
        /*0074*/ 	.byte	0x00, 0xf0, 0x11, 0x00


	//----- nvinfo : EIATTR_KPARAM_INFO
	.align		4
.L_21:
        /*0078*/ 	.byte	0x04, 0x17
        /*007a*/ 	.short	(.L_23 - .L_22)
.L_22:
        /*007c*/ 	.word	0x00000000
        /*0080*/ 	.short	0x0006
        /*0082*/ 	.short	0x0024
        /*0084*/ 	.byte	0x00, 0xf0, 0x11, 0x00


	//----- nvinfo : EIATTR_KPARAM_INFO
	.align		4
.L_23:
        /*0088*/ 	.byte	0x04, 0x17
        /*008a*/ 	.short	(.L_25 - .L_24)
.L_24:
        /*008c*/ 	.word	0x00000000
        /*0090*/ 	.short	0x0005
        /*0092*/ 	.short	0x0020
        /*0094*/ 	.byte	0x00, 0xf0, 0x11, 0x00


	//----- nvinfo : EIATTR_KPARAM_INFO
	.align		4
.L_25:
        /*0098*/ 	.byte	0x04, 0x17
        /*009a*/ 	.short	(.L_27 - .L_26)
.L_26:
        /*009c*/ 	.word	0x00000000
        /*00a0*/ 	.short	0x0004
        /*00a2*/ 	.short	0x001c
        /*00a4*/ 	.byte	0x00, 0xf0, 0x11, 0x00


	//----- nvinfo : EIATTR_KPARAM_INFO
	.align		4
.L_27:
        /*00a8*/ 	.byte	0x04, 0x17
        /*00aa*/ 	.short	(.L_29 - .L_28)
.L_28:
        /*00ac*/ 	.word	0x00000000
        /*00b0*/ 	.short	0x0003
        /*00b2*/ 	.short	0x0018
        /*00b4*/ 	.byte	0x00, 0xf0, 0x11, 0x00


	//----- nvinfo : EIATTR_KPARAM_INFO
	.align		4
.L_29:
        /*00b8*/ 	.byte	0x04, 0x17
        /*00ba*/ 	.short	(.L_31 - .L_30)
.L_30:
        /*00bc*/ 	.word	0x00000000
        /*00c0*/ 	.short	0x0002
        /*00c2*/ 	.short	0x0010
        /*00c4*/ 	.byte	0x00, 0xf4, 0x21, 0x00


	//----- nvinfo : EIATTR_KPARAM_INFO
	.align		4
.L_31:
        /*00c8*/ 	.byte	0x04, 0x17
        /*00ca*/ 	.short	(.L_33 - .L_32)
.L_32:
        /*00cc*/ 	.word	0x00000000
        /*00d0*/ 	.short	0x0001
        /*00d2*/ 	.short	0x0008
        /*00d4*/ 	.byte	0x00, 0xf4, 0x21, 0x00


	//----- nvinfo : EIATTR_KPARAM_INFO
	.align		4
.L_33:
        /*00d8*/ 	.byte	0x04, 0x17
        /*00da*/ 	.short	(.L_35 - .L_34)
.L_34:
        /*00dc*/ 	.word	0x00000000
        /*00e0*/ 	.short	0x0000
        /*00e2*/ 	.short	0x0000
        /*00e4*/ 	.byte	0x00, 0xf4, 0x21, 0x00


	//----- nvinfo : EIATTR_SPARSE_MMA_MASK
	.align		4
.L_35:
        /*00e8*/ 	.byte	0x03, 0x50
        /*00ea*/ 	.short	0x0000


	//----- nvinfo : EIATTR_MAXREG_COUNT
	.align		4
        /*00ec*/ 	.byte	0x03, 0x1b
        /*00ee*/ 	.short	0x00ff


	//----- nvinfo : EIATTR_NUM_BARRIERS
	.align		4
        /*00f0*/ 	.byte	0x02, 0x4c
        /*00f2*/ 	.byte	0x01
	.zero		1


	//----- nvinfo : EIATTR_ANNOTATIONS
	.align		4
        /*00f4*/ 	.byte	0x04, 0x55
        /*00f6*/ 	.short	(.L_37 - .L_36)


	//   ....[0]....
.L_36:
        /*00f8*/ 	.word	0x00000001
        /*00fc*/ 	.byte	0x50, 0x09, 0x00, 0x00, 0x01, 0x00, 0x00, 0x00, 0xa0, 0x09, 0x00, 0x00, 0x01, 0x00, 0x00, 0x00
        /* <DEDUP_REMOVED lines=237> */
        /*0fdc*/ 	.byte	0xa0, 0x6d, 0x00, 0x00


	//----- nvinfo : EIATTR_MERCURY_ISA_VERSION
	.align		4
.L_37:
        /*0fe0*/ 	.byte	0x03, 0x5f
        /*0fe2*/ 	.short	0x0101


	//----- nvinfo : EIATTR_EXIT_INSTR_OFFSETS
	.align		4
        /*0fe4*/ 	.byte	0x04, 0x1c
        /*0fe6*/ 	.short	(.L_39 - .L_38)


	//   ....[0]....
.L_38:
        /*0fe8*/ 	.word	0x00010640


	//   ....[1]....
        /*0fec*/ 	.word	0x00010670


	//----- nvinfo : EIATTR_REQNTID
	.align		4
.L_39:
        /*0ff0*/ 	.byte	0x04, 0x10
        /*0ff2*/ 	.short	(.L_41 - .L_40)
.L_40:
        /*0ff4*/ 	.word	0x00000080
        /*0ff8*/ 	.word	0x00000001
        /*0ffc*/ 	.word	0x00000001


	//----- nvinfo : EIATTR_CBANK_PARAM_SIZE
	.align		4
.L_41:
        /*1000*/ 	.byte	0x03, 0x19
        /*1002*/ 	.short	0x0050


	//----- nvinfo : EIATTR_PARAM_CBANK
	.align		4
        /*1004*/ 	.byte	0x04, 0x0a
        /*1006*/ 	.short	(.L_43 - .L_42)
	.align		4
.L_42:
        /*1008*/ 	.word	index@(.nv.constant0.matmul_kernel)
        /*100c*/ 	.short	0x0210
        /*100e*/ 	.short	0x0050


	//----- nvinfo : EIATTR_SW_WAR
	.align		4
.L_43:
        /*1010*/ 	.byte	0x04, 0x36
        /*1012*/ 	.short	(.L_45 - .L_44)
.L_44:
        /*1014*/ 	.word	0x00000008
.L_45:


//--------------------- .nv.callgraph             --------------------------
	.section	.nv.callgraph,"",@"SHT_CUDA_CALLGRAPH"
	.align	4
	.sectionentsize	8
	.align		4
        /*0000*/ 	.word	0x00000000
	.align		4
        /*0004*/ 	.word	0xffffffff
	.align		4
        /*0008*/ 	.word	0x00000000
	.align		4
        /*000c*/ 	.word	0xfffffffe
	.align		4
        /*0010*/ 	.word	0x00000000
	.align		4
        /*0014*/ 	.word	0xfffffffd
	.align		4
        /*0018*/ 	.word	0x00000000
	.align		4
        /*001c*/ 	.word	0xfffffffc


//--------------------- .text.matmul_kernel       --------------------------
	.section	.text.matmul_kernel,"ax",@progbits
	.align	128
        .global         matmul_kernel
        .type           matmul_kernel,@function
        .size           matmul_kernel,(.L_x_3 - matmul_kernel)
        .other          matmul_kernel,@"STO_CUDA_ENTRY STV_DEFAULT"
matmul_kernel:
.text.matmul_kernel:
[----:B------:R-:W0:Y:S08]  /*0000*/  LDC R1, c[0x0][0x28] ;  /* 0x00000a00ff017b82 */ /* 0x000e300000000800 */
[----:B------:R-:W1:Y:S01]  /*0010*/  LDC.64 R16, c[0x0][0x228] ;  /* 0x00008a00ff107b82 */ /* 0x000e620000000a00 */
[----:B------:R-:W2:Y:S01]  /*0020*/  S2R R5, SR_CTAID.X ;  /* 0x0000000000057919 */ /* 0x000ea20000002500 */
[----:B------:R-:W-:Y:S01]  /*0030*/  UMOV UR4, 0x400 ;  /* 0x0000040000047882 */ /* 0x000fe20000000000 */
[----:B------:R-:W-:Y:S01]  /*0040*/  ULDC.64 UR12, c[0x0][0x208] ;  /* 0x00008200000c7ab9 */ /* 0x000fe20000000a00 */
[----:B0-----:R-:W-:Y:S01]  /*0050*/  VIADD R1, R1, 0xfffffbf0 ;  /* 0xfffffbf001017836 */ /* 0x001fe20000000000 */
[----:B------:R-:W-:-:S02]  /*0060*/  CS2R R24, SRZ ;  /* 0x0000000000187805 */ /* 0x000fc4000001ff00 */
[----:B------:R-:W-:Y:S02]  /*0070*/  CS2R R26, SRZ ;  /* 0x00000000001a7805 */ /* 0x000fe4000001ff00 */
[----:B------:R-:W-:Y:S01]  /*0080*/  CS2R R28, SRZ ;  /* 0x00000000001c7805 */ /* 0x000fe2000001ff00 */
[----:B------:R-:W0:Y:S01]  /*0090*/  LDC R241, c[0x0][0x230] ;  /* 0x00008c00fff17b82 */ /* 0x000e220000000800 */
[----:B------:R-:W-:Y:S02]  /*00a0*/  CS2R R30, SRZ ;  /* 0x00000000001e7805 */ /* 0x000fe4000001ff00 */
[----:B------:R-:W-:Y:S02]  /*00b0*/  CS2R R32, SRZ ;  /* 0x0000000000207805 */ /* 0x000fe4000001ff00 */
[----:B------:R-:W-:Y:S02]  /*00c0*/  CS2R R34, SRZ ;  /* 0x0000000000227805 */ /* 0x000fe4000001ff00 */
[----:B------:R-:W-:-:S02]  /*00d0*/  CS2R R36, SRZ ;  /* 0x0000000000247805 */ /* 0x000fc4000001ff00 */
[----:B------:R-:W-:Y:S02]  /*00e0*/  CS2R R38, SRZ ;  /* 0x0000000000267805 */ /* 0x000fe4000001ff00 */
[----:B------:R-:W-:Y:S02]  /*00f0*/  CS2R R40, SRZ ;  /* 0x0000000000287805 */ /* 0x000fe4000001ff00 */
[----:B------:R-:W-:Y:S01]  /*0100*/  CS2R R42, SRZ ;  /* 0x00000000002a7805 */ /* 0x000fe2000001ff00 */
[----:B------:R-:W3:Y:S01]  /*0110*/  S2UR UR6, SR_CgaCtaId ;  /* 0x00000000000679c3 */ /* 0x000ee20000008800 */
[----:B------:R-:W-:Y:S02]  /*0120*/  CS2R R44, SRZ ;  /* 0x00000000002c7805 */ /* 0x000fe4000001ff00 */
[----:B------:R-:W-:Y:S02]  /*0130*/  CS2R R46, SRZ ;  /* 0x00000000002e7805 */ /* 0x000fe4000001ff00 */
[----:B------:R-:W-:-:S02]  /*0140*/  CS2R R48, SRZ ;  /* 0x0000000000307805 */ /* 0x000fc4000001ff00 */
[----:B------:R-:W-:Y:S02]  /*0150*/  CS2R R50, SRZ ;  /* 0x0000000000327805 */ /* 0x000fe4000001ff00 */
[----:B------:R-:W-:Y:S02]  /*0160*/  CS2R R52, SRZ ;  /* 0x0000000000347805 */ /* 0x000fe4000001ff00 */
[----:B------:R-:W-:Y:S02]  /*0170*/  CS2R R54, SRZ ;  /* 0x0000000000367805 */ /* 0x000fe4000001ff00 */
[----:B------:R-:W-:Y:S01]  /*0180*/  CS2R R56, SRZ ;  /* 0x0000000000387805 */ /* 0x000fe2000001ff00 */
[----:B-1----:R-:W-:Y:S01]  /*0190*/  VIADD R0, R17, 0xff ;  /* 0x000000ff11007836 */ /* 0x002fe20000000000 */
[----:B------:R-:W-:Y:S02]  /*01a0*/  CS2R R58, SRZ ;  /* 0x00000000003a7805 */ /* 0x000fe4000001ff00 */
[----:B------:R-:W-:-:S02]  /*01b0*/  CS2R R60, SRZ ;  /* 0x00000000003c7805 */ /* 0x000fc4000001ff00 */
[----:B------:R-:W-:Y:S02]  /*01c0*/  CS2R R62, SRZ ;  /* 0x00000000003e7805 */ /* 0x000fe4000001ff00 */
[----:B------:R-:W-:Y:S02]  /*01d0*/  CS2R R64, SRZ ;  /* 0x0000000000407805 */ /* 0x000fe4000001ff00 */
[----:B------:R-:W-:Y:S02]  /*01e0*/  SHF.R.S32.HI R3, RZ, 0x1f, R0 ;  /* 0x0000001fff037819 */ /* 0x000fe40000011400 */
[----:B------:R-:W-:Y:S02]  /*01f0*/  CS2R R66, SRZ ;  /* 0x0000000000427805 */ /* 0x000fe4000001ff00 */
[----:B------:R-:W-:Y:S01]  /*0200*/  CS2R R68, SRZ ;  /* 0x0000000000447805 */ /* 0x000fe2000001ff00 */
[----:B0-----:R-:W-:Y:S01]  /*0210*/  VIADD R241, R241, 0xf ;  /* 0x0000000ff1f17836 */ /* 0x001fe20000000000 */
[----:B------:R-:W-:-:S02]  /*0220*/  LEA.HI R3, R3, R0, RZ, 0x8 ;  /* 0x0000000003037211 */ /* 0x000fc400078f40ff */
[----:B------:R-:W-:Y:S02]  /*0230*/  CS2R R70, SRZ ;  /* 0x0000000000467805 */ /* 0x000fe4000001ff00 */
[----:B--2---:R-:W-:Y:S02]  /*0240*/  IABS R8, R5 ;  /* 0x0000000500087213 */ /* 0x004fe40000000000 */
[----:B------:R-:W-:Y:S02]  /*0250*/  CS2R R72, SRZ ;  /* 0x0000000000487805 */ /* 0x000fe4000001ff00 */
[----:B------:R-:W-:Y:S02]  /*0260*/  SHF.R.S32.HI R3, RZ, 0x8, R3 ;  /* 0x00000008ff037819 */ /* 0x000fe40000011403 */
[----:B------:R-:W-:Y:S02]  /*0270*/  CS2R R74, SRZ ;  /* 0x00000000004a7805 */ /* 0x000fe4000001ff00 */
[----:B------:R-:W-:Y:S01]  /*0280*/  CS2R R76, SRZ ;  /* 0x00000000004c7805 */ /* 0x000fe2000001ff00 */
[----:B---3--:R-:W-:Y:S01]  /*0290*/  ULEA UR6, UR6, UR4, 0x18 ;  /* 0x0000000406067291 */ /* 0x008fe2000f8ec03f */
[----:B------:R-:W-:Y:S01]  /*02a0*/  CS2R R78, SRZ ;  /* 0x00000000004e7805 */ /* 0x000fe2000001ff00 */
[----:B------:R-:W-:Y:S01]  /*02b0*/  IMAD.SHL.U32 R4, R3, 0x8, RZ ;  /* 0x0000000803047824 */ /* 0x000fe200078e00ff */
[----:B------:R-:W-:-:S02]  /*02c0*/  CS2R R80, SRZ ;  /* 0x0000000000507805 */ /* 0x000fc4000001ff00 */
[----:B------:R-:W-:Y:S02]  /*02d0*/  CS2R R82, SRZ ;  /* 0x0000000000527805 */ /* 0x000fe4000001ff00 */
[----:B------:R-:W-:Y:S02]  /*02e0*/  CS2R R84, SRZ ;  /* 0x0000000000547805 */ /* 0x000fe4000001ff00 */
[----:B------:R-:W-:Y:S02]  /*02f0*/  CS2R R86, SRZ ;  /* 0x0000000000567805 */ /* 0x000fe4000001ff00 */
[-C--:B------:R-:W-:Y:S02]  /*0300*/  IABS R7, R4.reuse ;  /* 0x0000000400077213 */ /* 0x080fe40000000000 */
[----:B------:R-:W-:Y:S02]  /*0310*/  CS2R R88, SRZ ;  /* 0x0000000000587805 */ /* 0x000fe4000001ff00 */
[----:B------:R-:W-:-:S02]  /*0320*/  IABS R10, R4 ;  /* 0x00000004000a7213 */ /* 0x000fc40000000000 */
[----:B------:R-:W-:Y:S01]  /*0330*/  CS2R R90, SRZ ;  /* 0x00000000005a7805 */ /* 0x000fe2000001ff00 */
[----:B------:R-:W0:Y:S01]  /*0340*/  I2F.RP R0, R7 ;  /* 0x0000000700007306 */ /* 0x000e220000209400 */
[----:B------:R-:W-:Y:S02]  /*0350*/  CS2R R92, SRZ ;  /* 0x00000000005c7805 */ /* 0x000fe4000001ff00 */
[----:B------:R-:W-:Y:S02]  /*0360*/  CS2R R94, SRZ ;  /* 0x00000000005e7805 */ /* 0x000fe4000001ff00 */
[----:B------:R-:W-:Y:S02]  /*0370*/  CS2R R96, SRZ ;  /* 0x0000000000607805 */ /* 0x000fe4000001ff00 */
[----:B------:R-:W-:Y:S02]  /*0380*/  CS2R R98, SRZ ;  /* 0x0000000000627805 */ /* 0x000fe4000001ff00 */
[----:B------:R-:W-:-:S02]  /*0390*/  CS2R R100, SRZ ;  /* 0x0000000000647805 */ /* 0x000fc4000001ff00 */
[----:B------:R-:W-:Y:S02]  /*03a0*/  CS2R R102, SRZ ;  /* 0x0000000000667805 */ /* 0x000fe4000001ff00 */
[----:B------:R-:W-:Y:S02]  /*03b0*/  CS2R R104, SRZ ;  /* 0x0000000000687805 */ /* 0x000fe4000001ff00 */
[----:B------:R-:W-:Y:S02]  /*03c0*/  CS2R R106, SRZ ;  /* 0x00000000006a7805 */ /* 0x000fe4000001ff00 */
[----:B------:R-:W-:Y:S02]  /*03d0*/  CS2R R108, SRZ ;  /* 0x00000000006c7805 */ /* 0x000fe4000001ff00 */
[----:B------:R-:W-:Y:S02]  /*03e0*/  CS2R R110, SRZ ;  /* 0x00000000006e7805 */ /* 0x000fe4000001ff00 */
[----:B------:R-:W-:-:S02]  /*03f0*/  CS2R R112, SRZ ;  /* 0x0000000000707805 */ /* 0x000fc4000001ff00 */
[----:B------:R-:W-:Y:S02]  /*0400*/  CS2R R114, SRZ ;  /* 0x0000000000727805 */ /* 0x000fe4000001ff00 */
[----:B------:R-:W-:Y:S02]  /*0410*/  CS2R R116, SRZ ;  /* 0x0000000000747805 */ /* 0x000fe4000001ff00 */
[----:B------:R-:W-:Y:S01]  /*0420*/  CS2R R118, SRZ ;  /* 0x0000000000767805 */ /* 0x000fe2000001ff00 */
[----:B0-----:R-:W0:Y:S01]  /*0430*/  MUFU.RCP R0, R0 ;  /* 0x0000000000007308 */ /* 0x001e220000001000 */
        /* <DEDUP_REMOVED lines=15> */
[----:B------:R-:W-:Y:S01]  /*0530*/  CS2R R150, SRZ ;  /* 0x0000000000967805 */ /* 0x000fe2000001ff00 */
[----:B0-----:R-:W-:Y:S02]  /*0540*/  VIADD R2, R0, 0xffffffe ;  /* 0x0ffffffe00027836 */ /* 0x001fe40000000000 */
[----:B------:R-:W-:Y:S02]  /*0550*/  IMAD.MOV R0, RZ, RZ, -R10 ;  /* 0x000000ffff007224 */ /* 0x000fe400078e0a0a */
[----:B------:R0:W1:Y:S02]  /*0560*/  F2I.FTZ.U32.TRUNC.NTZ R3, R2 ;  /* 0x0000000200037305 */ /* 0x000064000021f000 */
[----:B0-----:R-:W-:Y:S02]  /*0570*/  IMAD.MOV.U32 R2, RZ, RZ, RZ ;  /* 0x000000ffff027224 */ /* 0x001fe400078e00ff */
[----:B-1----:R-:W-:-:S04]  /*0580*/  IMAD.MOV R6, RZ, RZ, -R3 ;  /* 0x000000ffff067224 */ /* 0x002fc800078e0a03 */
[----:B------:R-:W-:Y:S02]  /*0590*/  IMAD R9, R6, R7, RZ ;  /* 0x0000000706097224 */ /* 0x000fe400078e02ff */
[----:B------:R-:W-:Y:S02]  /*05a0*/  IMAD.MOV.U32 R6, RZ, RZ, R8 ;  /* 0x000000ffff067224 */ /* 0x000fe400078e0008 */
[----:B------:R-:W-:-:S06]  /*05b0*/  IMAD.HI.U32 R3, R3, R9, R2 ;  /* 0x0000000903037227 */ /* 0x000fcc00078e0002 */
[----:B------:R-:W-:-:S04]  /*05c0*/  IMAD.HI.U32 R3, R3, R6, RZ ;  /* 0x0000000603037227 */ /* 0x000fc800078e00ff */
[----:B------:R-:W-:-:S05]  /*05d0*/  IMAD R0, R3, R0, R6 ;  /* 0x0000000003007224 */ /* 0x000fca00078e0206 */
[----:B------:R-:W-:-:S13]  /*05e0*/  ISETP.GT.U32.AND P1, PT, R7, R0, PT ;  /* 0x000000000700720c */ /* 0x000fda0003f24070 */
[----:B------:R-:W-:Y:S02]  /*05f0*/  @!P1 IMAD.IADD R0, R0, 0x1, -R7 ;  /* 0x0000000100009824 */ /* 0x000fe400078e0a07 */
[----:B------:R-:W-:Y:S01]  /*0600*/  @!P1 VIADD R3, R3, 0x1 ;  /* 0x0000000103039836 */ /* 0x000fe20000000000 */
[----:B------:R-:W-:Y:S02]  /*0610*/  ISETP.NE.AND P1, PT, R4, RZ, PT ;  /* 0x000000ff0400720c */ /* 0x000fe40003f25270 */
[----:B------:R-:W-:Y:S02]  /*0620*/  ISETP.GE.U32.AND P0, PT, R0, R7, PT ;  /* 0x000000070000720c */ /* 0x000fe40003f06070 */
[----:B------:R-:W-:-:S04]  /*0630*/  LOP3.LUT R0, R5, R4, RZ, 0x3c, !PT ;  /* 0x0000000405007212 */ /* 0x000fc800078e3cff */
[----:B------:R-:W-:Y:S01]  /*0640*/  ISETP.GE.AND P2, PT, R0, RZ, PT ;  /* 0x000000ff0000720c */ /* 0x000fe20003f46270 */
[----:B------:R-:W-:-:S06]  /*0650*/  VIADD R0, R16, 0x7f ;  /* 0x0000007f10007836 */ /* 0x000fcc0000000000 */
[----:B------:R-:W-:-:S04]  /*0660*/  @P0 VIADD R3, R3, 0x1 ;  /* 0x0000000103030836 */ /* 0x000fc80000000000 */
[----:B------:R-:W-:Y:S01]  /*0670*/  IMAD.MOV.U32 R2, RZ, RZ, R3 ;  /* 0x000000ffff027224 */ /* 0x000fe200078e0003 */
[----:B------:R-:W-:-:S03]  /*0680*/  SHF.R.S32.HI R3, RZ, 0x1f, R0 ;  /* 0x0000001fff037819 */ /* 0x000fc60000011400 */
[----:B------:R-:W-:Y:S01]  /*0690*/  @!P2 IMAD.MOV R2, RZ, RZ, -R2 ;  /* 0x000000ffff02a224 */ /* 0x000fe200078e0a02 */
[----:B------:R-:W-:Y:S02]  /*06a0*/  @!P1 LOP3.LUT R2, RZ, R4, RZ, 0x33, !PT ;  /* 0x00000004ff029212 */ /* 0x000fe400078e33ff */
[----:B------:R-:W-:-:S03]  /*06b0*/  LEA.HI R3, R3, R0, RZ, 0x7 ;  /* 0x0000000003037211 */ /* 0x000fc600078f38ff */
[----:B------:R-:W-:Y:S02]  /*06c0*/  IMAD.SHL.U32 R252, R2, 0x8, RZ ;  /* 0x0000000802fc7824 */ /* 0x000fe400078e00ff */
[----:B------:R-:W-:-:S03]  /*06d0*/  IMAD.MOV R2, RZ, RZ, -R2 ;  /* 0x000000ffff027224 */ /* 0x000fc600078e0a02 */
[----:B------:R-:W-:Y:S01]  /*06e0*/  LEA.HI.SX32 R3, R3, -R252, 0x19 ;  /* 0x800000fc03037211 */ /* 0x000fe200078fcaff */
[----:B------:R-:W-:-:S03]  /*06f0*/  IMAD R4, R4, R2, R5 ;  /* 0x0000000204047224 */ /* 0x000fc600078e0205 */
[----:B------:R-:W-:Y:S02]  /*0700*/  VIMNMX R11, R3, 0x8, PT ;  /* 0x00000008030b7848 */ /* 0x000fe40003fe0100 */
[----:B------:R-:W-:Y:S02]  /*0710*/  IABS R9, R4 ;  /* 0x0000000400097213 */ /* 0x000fe40000000000 */
[----:B------:R-:W-:-:S04]  /*0720*/  IABS R7, R11 ;  /* 0x0000000b00077213 */ /* 0x000fc80000000000 */
[----:B------:R-:W0:Y:S08]  /*0730*/  I2F.RP R0, R7 ;  /* 0x0000000700007306 */ /* 0x000e300000209400 */
[----:B0-----:R-:W0:Y:S02]  /*0740*/  MUFU.RCP R0, R0 ;  /* 0x0000000000007308 */ /* 0x001e240000001000 */
[----:B0-----:R-:W-:-:S06]  /*0750*/  VIADD R3, R0, 0xffffffe ;  /* 0x0ffffffe00037836 */ /* 0x001fcc0000000000 */
[----:B------:R-:W0:Y:S02]  /*0760*/  F2I.FTZ.U32.TRUNC.NTZ R3, R3 ;  /* 0x0000000300037305 */ /* 0x000e24000021f000 */
[----:B0-----:R-:W-:-:S04]  /*0770*/  IMAD.MOV R6, RZ, RZ, -R3 ;  /* 0x000000ffff067224 */ /* 0x001fc800078e0a03 */
[----:B------:R-:W-:Y:S01]  /*0780*/  IMAD.MOV.U32 R2, RZ, RZ, R6 ;  /* 0x000000ffff027224 */ /* 0x000fe200078e0006 */
[----:B------:R-:W-:-:S03]  /*0790*/  IABS R6, R11 ;  /* 0x0000000b00067213 */ /* 0x000fc60000000000 */
[----:B------:R-:W-:Y:S02]  /*07a0*/  IMAD R5, R2, R7, RZ ;  /* 0x0000000702057224 */ /* 0x000fe400078e02ff */
[----:B------:R-:W-:Y:S02]  /*07b0*/  IMAD.MOV.U32 R2, RZ, RZ, RZ ;  /* 0x000000ffff027224 */ /* 0x000fe400078e00ff */
[----:B------:R-:W-:Y:S02]  /*07c0*/  IMAD.MOV R0, RZ, RZ, -R6 ;  /* 0x000000ffff007224 */ /* 0x000fe400078e0a06 */
        /* <DEDUP_REMOVED lines=9> */
[----:B------:R-:W-:-:S07]  /*0860*/  ISETP.GE.AND P2, PT, R0, RZ, PT ;  /* 0x000000ff0000720c */ /* 0x000fce0003f46270 */
[----:B------:R-:W-:Y:S01]  /*0870*/  @P0 VIADD R2, R2, 0x1 ;  /* 0x0000000102020836 */ /* 0x000fe20000000000 */
[----:B------:R-:W-:-:S05]  /*0880*/  ISETP.GE.AND P0, PT, R241, 0x10, PT ;  /* 0x00000010f100780c */ /* 0x000fca0003f06270 */
[----:B------:R-:W-:Y:S01]  /*0890*/  @!P2 IMAD.MOV R2, RZ, RZ, -R2 ;  /* 0x000000ffff02a224 */ /* 0x000fe200078e0a02 */
[----:B------:R-:W-:-:S05]  /*08a0*/  @!P1 LOP3.LUT R2, RZ, R11, RZ, 0x33, !PT ;  /* 0x0000000bff029212 */ /* 0x000fca00078e33ff */
[----:B------:R-:W-:Y:S02]  /*08b0*/  IMAD.MOV R0, RZ, RZ, -R2 ;  /* 0x000000ffff007224 */ /* 0x000fe400078e0a02 */
[----:B------:R-:W-:Y:S02]  /*08c0*/  IMAD.SHL.U32 R5, R2, 0x100, RZ ;  /* 0x0000010002057824 */ /* 0x000fe400078e00ff */
[----:B------:R-:W-:-:S04]  /*08d0*/  IMAD R0, R11, R0, R4 ;  /* 0x000000000b007224 */ /* 0x000fc800078e0204 */
[----:B------:R-:W-:Y:S02]  /*08e0*/  IMAD.IADD R252, R252, 0x1, R0 ;  /* 0x00000001fcfc7824 */ /* 0x000fe400078e0200 */
[----:B------:R-:W0:Y:S02]  /*08f0*/  S2R R0, SR_TID.X ;  /* 0x0000000000007919 */ /* 0x000e240000002100 */
[C---:B0-----:R-:W-:Y:S02]  /*0900*/  LOP3.LUT R251, R0.reuse, 0x7f, RZ, 0xc0, !PT ;  /* 0x0000007f00fb7812 */ /* 0x041fe400078ec0ff */
[----:B------:R-:W-:-:S03]  /*0910*/  LOP3.LUT R199, R0, 0xf, RZ, 0xc0, !PT ;  /* 0x0000000f00c77812 */ /* 0x000fc600078ec0ff */
[----:B------:R-:W-:Y:S01]  /*0920*/  IMAD R252, R252, 0x80, R251 ;  /* 0x00000080fcfc7824 */ /* 0x000fe200078e02fb */
[----:B------:R-:W-:Y:S06]  /*0930*/  @!P0 BRA `(.L_x_0) ;  /* 0x0000006c00148947 */ /* 0x000fec0003800000 */
[----:B------:R-:W-:Y:S01]  /*0940*/  IABS R15, R16 ;  /* 0x00000010000f7213 */ /* 0x000fe20000000000 */
[----:B------:R0:W-:Y:S01]  /*0950*/  STL [R1], RZ ;  /* 0x000000ff01007387 */ /* 0x0001e20000100800 */
[----:B------:R-:W-:Y:S01]  /*0960*/  IABS R2, R17 ;  /* 0x0000001100027213 */ /* 0x000fe20000000000 */
[----:B------:R-:W-:Y:S01]  /*0970*/  ULDC UR4, c[0x0][0x234] ;  /* 0x00008d0000047ab9 */ /* 0x000fe20000000800 */
[----:B------:R-:W1:Y:S01]  /*0980*/  I2F.RP R4, R15 ;  /* 0x0000000f00047306 */ /* 0x000e620000209400 */
[----:B------:R-:W-:Y:S01]  /*0990*/  ISETP.GE.AND P3, PT, R252, RZ, PT ;  /* 0x000000fffc00720c */ /* 0x000fe20003f66270 */
[----:B------:R0:W-:Y:S01]  /*09a0*/  STL [R1+0x4], RZ ;  /* 0x000004ff01007387 */ /* 0x0001e20000100800 */
[----:B------:R-:W-:Y:S01]  /*09b0*/  SHF.R.S32.HI R73, RZ, 0x6, R0 ;  /* 0x00000006ff497819 */ /* 0x000fe20000011400 */
[----:B------:R-:W-:Y:S01]  /*09c0*/  ULDC.64 UR8, c[0x0][0x210] ;  /* 0x0000840000087ab9 */ /* 0x000fe20000000a00 */
[----:B------:R-:W-:Y:S01]  /*09d0*/  ULDC UR5, c[0x0][0x240] ;  /* 0x0000900000057ab9 */ /* 0x000fe20000000800 */
[----:B------:R0:W-:Y:S01]  /*09e0*/  STL [R1+0x8], RZ ;  /* 0x000008ff01007387 */ /* 0x0001e20000100800 */
[----:B------:R-:W-:Y:S01]  /*09f0*/  LOP3.LUT R75, R0, 0x40, RZ, 0xc0, !PT ;  /* 0x00000040004b7812 */ /* 0x000fe200078ec0ff */
[----:B------:R-:W2:Y:S01]  /*0a00*/  I2F.RP R3, R2 ;  /* 0x0000000200037306 */ /* 0x000ea20000209400 */
[----:B------:R-:W-:Y:S01]  /*0a10*/  SGXT R73, R73, 0x1 ;  /* 0x000000014949781a */ /* 0x000fe20000000200 */
[----:B------:R0:W-:Y:S01]  /*0a20*/  STL [R1+0xc], RZ ;  /* 0x00000cff01007387 */ /* 0x0001e20000100800 */
[----:B------:R-:W-:Y:S01]  /*0a30*/  USHF.R.U32.HI UR10, URZ, 0x4, UR6 ;  /* 0x000000043f0a7899 */ /* 0x000fe20008011606 */
[----:B------:R-:W-:Y:S01]  /*0a40*/  CS2R R76, SRZ ;  /* 0x00000000004c7805 */ /* 0x000fe2000001ff00 */
[----:B------:R-:W-:Y:S01]  /*0a50*/  ULDC UR7, c[0x0][0x230] ;  /* 0x00008c0000077ab9 */ /* 0x000fe20000000800 */
[----:B------:R0:W-:Y:S01]  /*0a60*/  STL [R1+0x10], RZ ;  /* 0x000010ff01007387 */ /* 0x0001e20000100800 */
[----:B------:R-:W-:Y:S01]  /*0a70*/  USGXT.U32 UR10, UR10, 0xe ;  /* 0x0000000e0a0a789a */ /* 0x000fe20008000000 */
[----:B-1----:R-:W1:Y:S01]  /*0a80*/  MUFU.RCP R4, R4 ;  /* 0x0000000400047308 */ /* 0x002e620000001000 */
[----:B------:R-:W-:Y:S01]  /*0a90*/  CS2R R78, SRZ ;  /* 0x00000000004e7805 */ /* 0x000fe2000001ff00 */
[----:B------:R0:W-:Y:S01]  /*0aa0*/  STL [R1+0x14], RZ ;  /* 0x000014ff01007387 */ /* 0x0001e20000100800 */
[----:B------:R-:W-:-:S02]  /*0ab0*/  CS2R R80, SRZ ;  /* 0x0000000000507805 */ /* 0x000fc4000001ff00 */
[----:B------:R-:W-:Y:S02]  /*0ac0*/  CS2R R82, SRZ ;  /* 0x0000000000527805 */ /* 0x000fe4000001ff00 */
[----:B------:R-:W-:Y:S01]  /*0ad0*/  CS2R R84, SRZ ;  /* 0x0000000000547805 */ /* 0x000fe2000001ff00 */
[----:B------:R0:W-:Y:S01]  /*0ae0*/  STL [R1+0x18], RZ ;  /* 0x000018ff01007387 */ /* 0x0001e20000100800 */
[----:B------:R-:W-:Y:S01]  /*0af0*/  CS2R R86, SRZ ;  /* 0x0000000000567805 */ /* 0x000fe2000001ff00 */
[----:B--2---:R-:W2:Y:S01]  /*0b00*/  MUFU.RCP R3, R3 ;  /* 0x0000000300037308 */ /* 0x004ea20000001000 */
[----:B------:R-:W-:Y:S01]  /*0b10*/  CS2R R88, SRZ ;  /* 0x0000000000587805 */ /* 0x000fe2000001ff00 */
[----:B------:R0:W-:Y:S01]  /*0b20*/  STL [R1+0x1c], RZ ;  /* 0x00001cff01007387 */ /* 0x0001e20000100800 */
[----:B------:R-:W-:Y:S02]  /*0b30*/  CS2R R90, SRZ ;  /* 0x00000000005a7805 */ /* 0x000fe4000001ff00 */
[----:B------:R-:W-:-:S02]  /*0b40*/  CS2R R92, SRZ ;  /* 0x00000000005c7805 */ /* 0x000fc4000001ff00 */
[----:B------:R-:W-:Y:S01]  /*0b50*/  CS2R R94, SRZ ;  /* 0x00000000005e7805 */ /* 0x000fe2000001ff00 */
[----:B------:R0:W-:Y:S01]  /*0b60*/  STL [R1+0x20], RZ ;  /* 0x000020ff01007387 */ /* 0x0001e20000100800 */
[----:B------:R-:W-:Y:S02]  /*0b70*/  CS2R R96, SRZ ;  /* 0x0000000000607805 */ /* 0x000fe4000001ff00 */
[----:B------:R-:W-:Y:S01]  /*0b80*/  CS2R R98, SRZ ;  /* 0x0000000000627805 */ /* 0x000fe2000001ff00 */
[----:B-1----:R-:W-:Y:S01]  /*0b90*/  VIADD R8, R4, 0xffffffe ;  /* 0x0ffffffe04087836 */ /* 0x002fe20000000000 */
[----:B------:R-:W-:Y:S01]  /*0ba0*/  SHF.R.U32.HI R4, RZ, 0x4, R0 ;  /* 0x00000004ff047819 */ /* 0x000fe20000011600 */
[----:B------:R0:W-:Y:S01]  /*0bb0*/  STL [R1+0x24], RZ ;  /* 0x000024ff01007387 */ /* 0x0001e20000100800 */
[----:B------:R-:W-:Y:S01]  /*0bc0*/  CS2R R100, SRZ ;  /* 0x0000000000647805 */ /* 0x000fe2000001ff00 */
[----:B------:R1:W3:Y:S01]  /*0bd0*/  F2I.FTZ.U32.TRUNC.NTZ R9, R8 ;  /* 0x0000000800097305 */ /* 0x0002e2000021f000 */
[----:B------:R-:W-:Y:S01]  /*0be0*/  SGXT.U32 R4, R4, 0x3 ;  /* 0x000000030404781a */ /* 0x000fe20000000000 */
[----:B------:R0:W-:Y:S01]  /*0bf0*/  STL [R1+0x28], RZ ;  /* 0x000028ff01007387 */ /* 0x0001e20000100800 */
[----:B------:R-:W-:Y:S01]  /*0c00*/  CS2R R102, SRZ ;  /* 0x0000000000667805 */ /* 0x000fe2000001ff00 */
[----:B--2---:R-:W-:Y:S01]  /*0c10*/  VIADD R6, R3, 0xffffffe ;  /* 0x0ffffffe03067836 */ /* 0x004fe20000000000 */
[----:B------:R-:W-:Y:S01]  /*0c20*/  LOP3.LUT R18, R5, R4, RZ, 0xfc, !PT ;  /* 0x0000000405127212 */ /* 0x000fe200078efcff */
[----:B------:R0:W-:Y:S01]  /*0c30*/  STL [R1+0x2c], RZ ;  /* 0x00002cff01007387 */ /* 0x0001e20000100800 */
[----:B------:R-:W-:Y:S01]  /*0c40*/  SHF.R.S32.HI R4, RZ, 0x1f, R241 ;  /* 0x0000001fff047819 */ /* 0x000fe200000114f1 */
[----:B------:R2:W4:Y:S01]  /*0c50*/  F2I.FTZ.U32.TRUNC.NTZ R7, R6 ;  /* 0x0000000600077305 */ /* 0x000522000021f000 */
[----:B-1----:R-:W-:Y:S01]  /*0c60*/  IMAD.MOV.U32 R8, RZ, RZ, RZ ;  /* 0x000000ffff087224 */ /* 0x002fe200078e00ff */
[C---:B------:R-:W-:Y:S01]  /*0c70*/  LOP3.LUT R12, R18.reuse, 0xf0, RZ, 0xfc, !PT ;  /* 0x000000f0120c7812 */ /* 0x040fe200078efcff */
[----:B------:R0:W-:Y:S01]  /*0c80*/  STL [R1+0x30], RZ ;  /* 0x000030ff01007387 */ /* 0x0001e20000100800 */
[----:B------:R-:W-:-:S02]  /*0c90*/  LOP3.LUT R14, R18, 0xe8, RZ, 0xfc, !PT ;  /* 0x000000e8120e7812 */ /* 0x000fc400078efcff */
[----:B------:R-:W-:Y:S02]  /*0ca0*/  CS2R R104, SRZ ;  /* 0x0000000000687805 */ /* 0x000fe4000001ff00 */
[----:B------:R-:W-:Y:S01]  /*0cb0*/  LOP3.LUT R19, R18, 0xe0, RZ, 0xfc, !PT ;  /* 0x000000e012137812 */ /* 0x000fe200078efcff */
[--C-:B---3--:R-:W-:Y:S01]  /*0cc0*/  IMAD.MOV R10, RZ, RZ, -R9.reuse ;  /* 0x000000ffff0a7224 */ /* 0x108fe200078e0a09 */
[----:B------:R-:W-:Y:S01]  /*0cd0*/  LEA.HI R241, R4, R241, RZ, 0x4 ;  /* 0x000000f104f17211 */ /* 0x000fe200078f20ff */
[----:B--2---:R-:W-:Y:S01]  /*0ce0*/  IMAD.MOV.U32 R6, RZ, RZ, RZ ;  /* 0x000000ffff067224 */ /* 0x004fe200078e00ff */
[----:B------:R-:W-:Y:S01]  /*0cf0*/  IABS R13, R19 ;  /* 0x00000013000d7213 */ /* 0x000fe20000000000 */
[----:B------:R-:W-:Y:S01]  /*0d00*/  IMAD R11, R10, R15, RZ ;  /* 0x0000000f0a0b7224 */ /* 0x000fe200078e02ff */
[----:B------:R-:W-:Y:S01]  /*0d10*/  IABS R10, R252 ;  /* 0x000000fc000a7213 */ /* 0x000fe20000000000 */
[----:B------:R0:W-:Y:S01]  /*0d20*/  STL [R1+0x34], RZ ;  /* 0x000034ff01007387 */ /* 0x0001e20000100800 */
[----:B------:R-:W-:Y:S01]  /*0d30*/  ISETP.GE.AND P2, PT, R12, RZ, PT ;  /* 0x000000ff0c00720c */ /* 0x000fe20003f46270 */
[----:B------:R-:W-:Y:S01]  /*0d40*/  IMAD.HI.U32 R9, R9, R11, R8 ;  /* 0x0000000b09097227 */ /* 0x000fe200078e0008 */
[----:B------:R-:W-:Y:S01]  /*0d50*/  IABS R11, R14 ;  /* 0x0000000e000b7213 */ /* 0x000fe20000000000 */
[----:B------:R0:W-:Y:S01]  /*0d60*/  STL [R1+0x38], RZ ;  /* 0x000038ff01007387 */ /* 0x0001e20000100800 */
[----:B------:R-:W-:Y:S01]  /*0d70*/  ISETP.GE.AND P1, PT, R19, RZ, PT ;  /* 0x000000ff1300720c */ /* 0x000fe20003f26270 */
[----:B------:R-:W-:Y:S01]  /*0d80*/  IMAD.MOV.U32 R8, RZ, RZ, R10 ;  /* 0x000000ffff087224 */ /* 0x000fe200078e000a */
[----:B------:R-:W-:Y:S01]  /*0d90*/  ISETP.GE.AND P6, PT, R14, RZ, PT ;  /* 0x000000ff0e00720c */ /* 0x000fe20003fc6270 */
[----:B----4-:R-:W-:Y:S01]  /*0da0*/  IMAD.MOV R3, RZ, RZ, -R7 ;  /* 0x000000ffff037224 */ /* 0x010fe200078e0a07 */
[C---:B------:R-:W-:Y:S01]  /*0db0*/  LOP3.LUT R14, R18.reuse, 0xa8, RZ, 0xfc, !PT ;  /* 0x000000a8120e7812 */ /* 0x040fe200078efcff */
[----:B------:R-:W-:Y:S01]  /*0dc0*/  IMAD.HI.U32 R9, R9, R8, RZ ;  /* 0x0000000809097227 */ /* 0x000fe200078e00ff */
[C---:B------:R-:W-:Y:S01]  /*0dd0*/  LOP3.LUT R24, R18.reuse, 0x18, RZ, 0xfc, !PT ;  /* 0x0000001812187812 */ /* 0x040fe200078efcff */
[----:B------:R0:W-:Y:S01]  /*0de0*/  STL [R1+0x3c], RZ ;  /* 0x00003cff01007387 */ /* 0x0001e20000100800 */
[----:B------:R-:W-:Y:S01]  /*0df0*/  IABS R29, R14 ;  /* 0x0000000e001d7213 */ /* 0x000fe20000000000 */
[----:B------:R-:W-:Y:S01]  /*0e00*/  IMAD.MOV R9, RZ, RZ, -R9 ;  /* 0x000000ffff097224 */ /* 0x000fe200078e0a09 */
[----:B------:R-:W-:Y:S01]  /*0e10*/  IABS R65, R24 ;  /* 0x0000001800417213 */ /* 0x000fe20000000000 */
[----:B------:R-:W-:Y:S01]  /*0e20*/  IMAD R3, R3, R2, RZ ;  /* 0x0000000203037224 */ /* 0x000fe200078e02ff */
[----:B------:R0:W-:Y:S01]  /*0e30*/  STL [R1+0x40], RZ ;  /* 0x000040ff01007387 */ /* 0x0001e20000100800 */
[----:B------:R-:W-:Y:S01]  /*0e40*/  IMAD R8, R15, R9, R8 ;  /* 0x000000090f087224 */ /* 0x000fe200078e0208 */
[----:B------:R-:W-:Y:S01]  /*0e50*/  IABS R9, R12 ;  /* 0x0000000c00097213 */ /* 0x000fe20000000000 */
[----:B------:R-:W-:Y:S01]  /*0e60*/  IMAD.HI.U32 R6, R7, R3, R6 ;  /* 0x0000000307067227 */ /* 0x000fe200078e0006 */
[----:B------:R-:W-:Y:S01]  /*0e70*/  LOP3.LUT R12, R18, 0xc8, RZ, 0xfc, !PT ;  /* 0x000000c8120c7812 */ /* 0x000fe200078efcff */
[----:B------:R0:W-:Y:S01]  /*0e80*/  STL [R1+0x44], RZ ;  /* 0x000044ff01007387 */ /* 0x0001e20000100800 */
[----:B------:R-:W-:-:S02]  /*0e90*/  ISETP.GT.U32.AND P0, PT, R15, R8, PT ;  /* 0x000000080f00720c */ /* 0x000fc40003f04070 */
[----:B------:R-:W-:Y:S02]  /*0ea0*/  CS2R R106, SRZ ;  /* 0x00000000006a7805 */ /* 0x000fe4000001ff00 */
[----:B------:R-:W-:Y:S01]  /*0eb0*/  IABS R21, R12 ;  /* 0x0000000c00157213 */ /* 0x000fe20000000000 */
[----:B------:R-:W-:Y:S01]  /*0ec0*/  IMAD.HI.U32 R3, R6, R9, RZ ;  /* 0x0000000906037227 */ /* 0x000fe200078e00ff */
[C---:B------:R-:W-:Y:S01]  /*0ed0*/  LOP3.LUT R26, R18.reuse, 0x10, RZ, 0xfc, !PT ;  /* 0x00000010121a7812 */ /* 0x040fe200078efcff */
[----:B------:R0:W-:Y:S01]  /*0ee0*/  STL [R1+0x48], RZ ;  /* 0x000048ff01007387 */ /* 0x0001e20000100800 */
[----:B------:R-:W-:Y:S01]  /*0ef0*/  LOP3.LUT R28, R18, 0x8, RZ, 0xfc, !PT ;  /* 0x00000008121c7812 */ /* 0x000fe200078efcff */
[----:B------:R-:W-:Y:S01]  /*0f00*/  IMAD.HI.U32 R7, R6, R11, RZ ;  /* 0x0000000b06077227 */ /* 0x000fe200078e00ff */
[----:B------:R-:W-:Y:S01]  /*0f10*/  IABS R67, R26 ;  /* 0x0000001a00437213 */ /* 0x000fe20000000000 */
[----:B------:R0:W-:Y:S01]  /*0f20*/  STL [R1+0x4c], RZ ;  /* 0x00004cff01007387 */ /* 0x0001e20000100800 */
[----:B------:R-:W-:Y:S01]  /*0f30*/  IABS R71, R18 ;  /* 0x0000001200477213 */ /* 0x000fe20000000000 */
[----:B------:R-:W-:Y:S01]  /*0f40*/  IMAD.MOV R10, RZ, RZ, -R3 ;  /* 0x000000ffff0a7224 */ /* 0x000fe200078e0a03 */
[----:B------:R-:W-:Y:S01]  /*0f50*/  IABS R69, R28 ;  /* 0x0000001c00457213 */ /* 0x000fe20000000000 */
[----:B------:R-:W-:Y:S01]  /*0f60*/  IMAD.MOV R4, RZ, RZ, -R7 ;  /* 0x000000ffff047224 */ /* 0x000fe200078e0a07 */
[----:B------:R0:W-:Y:S01]  /*0f70*/  STL [R1+0x50], RZ ;  /* 0x000050ff01007387 */ /* 0x0001e20000100800 */
[----:B------:R-:W-:Y:S01]  /*0f80*/  @!P0 IMAD.IADD R8, R8, 0x1, -R15 ;  /* 0x0000000108088824 */ /* 0x000fe200078e0a0f */
[----:B------:R-:W-:Y:S01]  /*0f90*/  CS2R R108, SRZ ;  /* 0x00000000006c7805 */ /* 0x000fe2000001ff00 */
[----:B------:R-:W-:Y:S01]  /*0fa0*/  IMAD R7, R2, R10, R9 ;  /* 0x0000000a02077224 */ /* 0x000fe200078e0209 */
[----:B------:R-:W-:Y:S01]  /*0fb0*/  LOP3.LUT R9, R18, 0xd8, RZ, 0xfc, !PT ;  /* 0x000000d812097812 */ /* 0x000fe200078efcff */
[----:B------:R-:W-:Y:S01]  /*0fc0*/  IMAD.HI.U32 R3, R6, R13, RZ ;  /* 0x0000000d06037227 */ /* 0x000fe200078e00ff */
[----:B------:R-:W-:Y:S01]  /*0fd0*/  ISETP.GT.U32.AND P0, PT, R15, R8, PT ;  /* 0x000000080f00720c */ /* 0x000fe20003f04070 */
[----:B------:R0:W-:Y:S01]  /*0fe0*/  STL [R1+0x54], RZ ;  /* 0x000054ff01007387 */ /* 0x0001e20000100800 */
[----:B------:R-:W-:Y:S01]  /*0ff0*/  ISETP.GT.U32.AND P4, PT, R2, R7, PT ;  /* 0x000000070200720c */ /* 0x000fe20003f84070 */
[----:B------:R-:W-:Y:S01]  /*1000*/  IMAD.MOV R3, RZ, RZ, -R3 ;  /* 0x000000ffff037224 */ /* 0x000fe200078e0a03 */
[----:B------:R-:W-:Y:S01]  /*1010*/  LOP3.LUT R10, R18, 0xd0, RZ, 0xfc, !PT ;  /* 0x000000d0120a7812 */ /* 0x000fe200078efcff */
[C---:B------:R-:W-:Y:S01]  /*1020*/  IMAD R11, R2.reuse, R4, R11 ;  /* 0x00000004020b7224 */ /* 0x040fe200078e020b */
[----:B------:R0:W-:Y:S01]  /*1030*/  STL [R1+0x58], RZ ;  /* 0x000058ff01007387 */ /* 0x0001e20000100800 */
[----:B------:R-:W-:Y:S01]  /*1040*/  IMAD R13, R2, R3, R13 ;  /* 0x00000003020d7224 */ /* 0x000fe200078e020d */
[----:B------:R-:W-:-:S02]  /*1050*/  IABS R3, R9 ;  /* 0x0000000900037213 */ /* 0x000fc40000000000 */
[----:B------:R-:W-:Y:S02]  /*1060*/  CS2R R110, SRZ ;  /* 0x00000000006e7805 */ /* 0x000fe4000001ff00 */
[----:B------:R-:W-:Y:S01]  /*1070*/  ISETP.GT.U32.AND P5, PT, R2, R11, PT ;  /* 0x0000000b0200720c */ /* 0x000fe20003fa4070 */
[----:B------:R0:W-:Y:S01]  /*1080*/  STL [R1+0x5c], RZ ;  /* 0x00005cff01007387 */ /* 0x0001e20000100800 */
[----:B------:R-:W-:Y:S01]  /*1090*/  IABS R19, R10 ;  /* 0x0000000a00137213 */ /* 0x000fe20000000000 */
[----:B------:R-:W-:Y:S01]  /*10a0*/  @!P0 IMAD.IADD R8, R8, 0x1, -R15 ;  /* 0x0000000108088824 */ /* 0x000fe200078e0a0f */
[----:B------:R-:W-:Y:S01]  /*10b0*/  ISETP.NE.AND P0, PT, R16, RZ, PT ;  /* 0x000000ff1000720c */ /* 0x000fe20003f05270 */
[----:B------:R-:W-:Y:S01]  /*10c0*/  @!P4 IMAD.IADD R7, R7, 0x1, -R2 ;  /* 0x000000010707c824 */ /* 0x000fe200078e0a02 */
[----:B------:R0:W-:Y:S01]  /*10d0*/  STL [R1+0x60], RZ ;  /* 0x000060ff01007387 */ /* 0x0001e20000100800 */
[----:B------:R-:W-:Y:S01]  /*10e0*/  IMAD.MOV.U32 R15, RZ, RZ, R3 ;  /* 0x000000ffff0f7224 */ /* 0x000fe200078e0003 */
[----:B------:R-:W-:Y:S01]  /*10f0*/  CS2R R112, SRZ ;  /* 0x0000000000707805 */ /* 0x000fe2000001ff00 */
[----:B------:R-:W-:Y:S01]  /*1100*/  IMAD.MOV.U32 R3, RZ, RZ, R8 ;  /* 0x000000ffff037224 */ /* 0x000fe200078e0008 */
[----:B------:R-:W-:Y:S01]  /*1110*/  ISETP.GT.U32.AND P4, PT, R2, R7, PT ;  /* 0x000000070200720c */ /* 0x000fe20003f84070 */
[----:B------:R-:W-:Y:S01]  /*1120*/  IMAD.HI.U32 R4, R6, R15, RZ ;  /* 0x0000000f06047227 */ /* 0x000fe200078e00ff */
[----:B------:R0:W-:Y:S01]  /*1130*/  STL [R1+0x64], RZ ;  /* 0x000064ff01007387 */ /* 0x0001e20000100800 */
[----:B------:R-:W-:-:S02]  /*1140*/  CS2R R114, SRZ ;  /* 0x0000000000727805 */ /* 0x000fc4000001ff00 */
[----:B------:R-:W-:Y:S01]  /*1150*/  CS2R R116, SRZ ;  /* 0x0000000000747805 */ /* 0x000fe2000001ff00 */
[----:B------:R-:W-:Y:S01]  /*1160*/  @!P3 IMAD.MOV R3, RZ, RZ, -R3 ;  /* 0x000000ffff03b224 */ /* 0x000fe200078e0a03 */
[----:B------:R-:W-:Y:S01]  /*1170*/  ISETP.GT.U32.AND P3, PT, R2, R13, PT ;  /* 0x0000000d0200720c */ /* 0x000fe20003f64070 */
[----:B------:R-:W-:Y:S01]  /*1180*/  @!P5 IMAD.IADD R11, R11, 0x1, -R2 ;  /* 0x000000010b0bd824 */ /* 0x000fe200078e0a02 */
[----:B------:R-:W-:Y:S01]  /*1190*/  @!P0 LOP3.LUT R3, RZ, R16, RZ, 0x33, !PT ;  /* 0x00000010ff038212 */ /* 0x000fe200078e33ff */
[----:B------:R-:W-:Y:S01]  /*11a0*/  IMAD.MOV R4, RZ, RZ, -R4 ;  /* 0x000000ffff047224 */ /* 0x000fe200078e0a04 */
[----:B------:R-:W-:Y:S01]  /*11b0*/  ISETP.GE.AND P0, PT, R9, RZ, PT ;  /* 0x000000ff0900720c */ /* 0x000fe20003f06270 */
[----:B------:R-:W-:Y:S01]  /*11c0*/  IMAD.HI.U32 R8, R6, R21, RZ ;  /* 0x0000001506087227 */ /* 0x000fe200078e00ff */
[----:B------:R-:W-:Y:S01]  /*11d0*/  ISETP.GT.U32.AND P5, PT, R2, R11, PT ;  /* 0x0000000b0200720c */ /* 0x000fe20003fa4070 */
[----:B------:R0:W-:Y:S01]  /*11e0*/  STL [R1+0x68], RZ ;  /* 0x000068ff01007387 */ /* 0x0001e20000100800 */
[----:B------:R-:W-:Y:S01]  /*11f0*/  LOP3.LUT R16, R18, 0xa0, RZ, 0xfc, !PT ;  /* 0x000000a012107812 */ /* 0x000fe200078efcff */
[--C-:B------:R-:W-:Y:S01]  /*1200*/  @!P4 IMAD.IADD R7, R7, 0x1, -R2.reuse ;  /* 0x000000010707c824 */ /* 0x100fe200078e0a02 */
[----:B------:R-:W-:Y:S01]  /*1210*/  CS2R R118, SRZ ;  /* 0x0000000000767805 */ /* 0x000fe2000001ff00 */
[----:B------:R-:W-:Y:S01]  /*1220*/  IMAD R15, R2, R4, R15 ;  /* 0x00000004020f7224 */ /* 0x000fe200078e020f */
[----:B------:R-:W-:Y:S01]  /*1230*/  IABS R31, R16 ;  /* 0x00000010001f7213 */ /* 0x000fe20000000000 */
[----:B------:R-:W-:Y:S01]  /*1240*/  @!P3 IMAD.IADD R13, R13, 0x1, -R2 ;  /* 0x000000010d0db824 */ /* 0x000fe200078e0a02 */
[----:B------:R-:W-:Y:S01]  /*1250*/  ISETP.GE.AND P3, PT, R12, RZ, PT ;  /* 0x000000ff0c00720c */ /* 0x000fe20003f66270 */
[----:B------:R-:W-:Y:S01]  /*1260*/  IMAD.MOV.U32 R9, RZ, RZ, R7 ;  /* 0x000000ffff097224 */ /* 0x000fe200078e0007 */
[----:B------:R-:W-:Y:S01]  /*1270*/  ISETP.GT.U32.AND P4, PT, R2, R15, PT ;  /* 0x0000000f0200720c */ /* 0x000fe20003f84070 */
[----:B------:R-:W-:Y:S01]  /*1280*/  IMAD.HI.U32 R4, R6, R19, RZ ;  /* 0x0000001306047227 */ /* 0x000fe200078e00ff */
[----:B------:R-:W-:Y:S01]  /*1290*/  LOP3.LUT R12, R18, 0xb0, RZ, 0xfc, !PT ;  /* 0x000000b0120c7812 */ /* 0x000fe200078efcff */
[----:B------:R0:W-:Y:S01]  /*12a0*/  STL [R1+0x6c], RZ ;  /* 0x00006cff01007387 */ /* 0x0001e20000100800 */
[----:B------:R-:W-:Y:S01]  /*12b0*/  CS2R R120, SRZ ;  /* 0x0000000000787805 */ /* 0x000fe2000001ff00 */
[----:B------:R-:W-:Y:S01]  /*12c0*/  @!P2 IMAD.MOV R9, RZ, RZ, -R9 ;  /* 0x000000ffff09a224 */ /* 0x000fe200078e0a09 */
[C---:B------:R-:W-:Y:S01]  /*12d0*/  ISETP.GT.U32.AND P2, PT, R2.reuse, R13, PT ;  /* 0x0000000d0200720c */ /* 0x040fe20003f44070 */
[----:B------:R-:W-:Y:S01]  /*12e0*/  IMAD.MOV R8, RZ, RZ, -R8 ;  /* 0x000000ffff087224 */ /* 0x000fe200078e0a08 */
[----:B------:R-:W-:Y:S01]  /*12f0*/  IABS R25, R12 ;  /* 0x0000000c00197213 */ /* 0x000fe20000000000 */
[----:B------:R-:W-:Y:S01]  /*1300*/  IMAD.MOV R4, RZ, RZ, -R4 ;  /* 0x000000ffff047224 */ /* 0x000fe200078e0a04 */
[----:B------:R0:W-:Y:S01]  /*1310*/  STL [R1+0x70], RZ ;  /* 0x000070ff01007387 */ /* 0x0001e20000100800 */
[----:B------:R-:W-:Y:S01]  /*1320*/  IMAD R21, R2, R8, R21 ;  /* 0x0000000802157224 */ /* 0x000fe200078e0215 */
[----:B------:R-:W-:Y:S01]  /*1330*/  CS2R R122, SRZ ;  /* 0x00000000007a7805 */ /* 0x000fe2000001ff00 */
[--C-:B------:R-:W-:Y:S01]  /*1340*/  @!P5 IMAD.IADD R11, R11, 0x1, -R2.reuse ;  /* 0x000000010b0bd824 */ /* 0x100fe200078e0a02 */
[----:B------:R-:W-:Y:S01]  /*1350*/  ISETP.GE.AND P5, PT, R10, RZ, PT ;  /* 0x000000ff0a00720c */ /* 0x000fe20003fa6270 */
[----:B------:R-:W-:Y:S01]  /*1360*/  IMAD R19, R2, R4, R19 ;  /* 0x0000000402137224 */ /* 0x000fe200078e0213 */
[----:B------:R-:W-:Y:S01]  /*1370*/  LOP3.LUT R10, R18, 0xc0, RZ, 0xfc, !PT ;  /* 0x000000c0120a7812 */ /* 0x000fe200078efcff */
[----:B------:R-:W-:Y:S01]  /*1380*/  @!P6 IMAD.MOV R11, RZ, RZ, -R11 ;  /* 0x000000ffff0be224 */ /* 0x000fe200078e0a0b */
[----:B------:R0:W-:Y:S01]  /*1390*/  STL [R1+0x74], RZ ;  /* 0x000074ff01007387 */ /* 0x0001e20000100800 */
[--C-:B------:R-:W-:Y:S01]  /*13a0*/  @!P2 IMAD.IADD R13, R13, 0x1, -R2.reuse ;  /* 0x000000010d0da824 */ /* 0x100fe200078e0a02 */
[C---:B------:R-:W-:Y:S01]  /*13b0*/  ISETP.GT.U32.AND P2, PT, R2.reuse, R21, PT ;  /* 0x000000150200720c */ /* 0x040fe20003f44070 */
[--C-:B------:R-:W-:Y:S01]  /*13c0*/  @!P4 IMAD.IADD R15, R15, 0x1, -R2.reuse ;  /* 0x000000010f0fc824 */ /* 0x100fe200078e0a02 */
[----:B------:R-:W-:Y:S01]  /*13d0*/  ISETP.GT.U32.AND P6, PT, R2, R19, PT ;  /* 0x000000130200720c */ /* 0x000fe20003fc4070 */
[----:B------:R-:W-:Y:S01]  /*13e0*/  @!P1 IMAD.MOV R13, RZ, RZ, -R13 ;  /* 0x000000ffff0d9224 */ /* 0x000fe200078e0a0d */
[----:B------:R-:W-:Y:S01]  /*13f0*/  IABS R7, R10 ;  /* 0x0000000a00077213 */ /* 0x000fe20000000000 */
[----:B------:R-:W-:Y:S01]  /*1400*/  IMAD.HI.U32 R8, R6, R29, RZ ;  /* 0x0000001d06087227 */ /* 0x000fe200078e00ff */
[----:B------:R-:W-:Y:S01]  /*1410*/  ISETP.GT.U32.AND P4, PT, R2, R15, PT ;  /* 0x0000000f0200720c */ /* 0x000fe20003f84070 */
[----:B------:R0:W-:Y:S01]  /*1420*/  STL [R1+0x78], RZ ;  /* 0x000078ff01007387 */ /* 0x0001e20000100800 */
[----:B------:R-:W-:Y:S01]  /*1430*/  CS2R R124, SRZ ;  /* 0x00000000007c7805 */ /* 0x000fe2000001ff00 */
[----:B------:R-:W-:Y:S01]  /*1440*/  IMAD.HI.U32 R4, R6, R7, RZ ;  /* 0x0000000706047227 */ /* 0x000fe200078e00ff */
[----:B------:R-:W-:Y:S01]  /*1450*/  CS2R R126, SRZ ;  /* 0x00000000007e7805 */ /* 0x000fe2000001ff00 */
[----:B------:R0:W-:Y:S01]  /*1460*/  STL [R1+0x7c], RZ ;  /* 0x00007cff01007387 */ /* 0x0001e20000100800 */
[----:B------:R-:W-:Y:S01]  /*1470*/  CS2R R128, SRZ ;  /* 0x0000000000807805 */ /* 0x000fe2000001ff00 */
[----:B------:R-:W-:Y:S01]  /*1480*/  @!P2 IMAD.IADD R21, R21, 0x1, -R2 ;  /* 0x000000011515a824 */ /* 0x000fe200078e0a02 */
[----:B------:R-:W-:Y:S01]  /*1490*/  CS2R R130, SRZ ;  /* 0x0000000000827805 */ /* 0x000fe2000001ff00 */
[----:B------:R-:W-:Y:S01]  /*14a0*/  IMAD.MOV R4, RZ, RZ, -R4 ;  /* 0x000000ffff047224 */ /* 0x000fe200078e0a04 */
[----:B------:R0:W-:Y:S01]  /*14b0*/  STL [R1+0x80], RZ ;  /* 0x000080ff01007387 */ /* 0x0001e20000100800 */
[----:B------:R-:W-:Y:S01]  /*14c0*/  @!P6 IMAD.IADD R19, R19, 0x1, -R2 ;  /* 0x000000011313e824 */ /* 0x000fe200078e0a02 */
[C---:B------:R-:W-:Y:S01]  /*14d0*/  ISETP.GT.U32.AND P1, PT, R2.reuse, R21, PT ;  /* 0x000000150200720c */ /* 0x040fe20003f24070 */
[----:B------:R-:W-:Y:S01]  /*14e0*/  IMAD R7, R2, R4, R7 ;  /* 0x0000000402077224 */ /* 0x000fe200078e0207 */
[----:B------:R0:W-:Y:S01]  /*14f0*/  STL [R1+0x84], RZ ;  /* 0x000084ff01007387 */ /* 0x0001e20000100800 */
[----:B------:R-:W-:Y:S01]  /*1500*/  IMAD.HI.U32 R4, R6, R25, RZ ;  /* 0x0000001906047227 */ /* 0x000fe200078e00ff */
[----:B------:R-:W-:-:S02]  /*1510*/  ISETP.GT.U32.AND P2, PT, R2, R19, PT ;  /* 0x000000130200720c */ /* 0x000fc40003f44070 */
[----:B------:R-:W-:Y:S02]  /*1520*/  CS2R R132, SRZ ;  /* 0x0000000000847805 */ /* 0x000fe4000001ff00 */
[----:B------:R-:W-:Y:S01]  /*1530*/  ISETP.GT.U32.AND P6, PT, R2, R7, PT ;  /* 0x000000070200720c */ /* 0x000fe20003fc4070 */
[----:B------:R-:W-:Y:S01]  /*1540*/  @!P4 IMAD.IADD R15, R15, 0x1, -R2 ;  /* 0x000000010f0fc824 */ /* 0x000fe200078e0a02 */
[----:B------:R-:W-:Y:S01]  /*1550*/  ISETP.GE.AND P4, PT, R10, RZ, PT ;  /* 0x000000ff0a00720c */ /* 0x000fe20003f86270 */
[----:B------:R-:W-:Y:S01]  /*1560*/  IMAD.HI.U32 R10, R6, R31, RZ ;  /* 0x0000001f060a7227 */ /* 0x000fe200078e00ff */
[----:B------:R0:W-:Y:S01]  /*1570*/  STL [R1+0x88], RZ ;  /* 0x000088ff01007387 */ /* 0x0001e20000100800 */
[----:B------:R-:W-:Y:S02]  /*1580*/  CS2R R134, SRZ ;  /* 0x0000000000867805 */ /* 0x000fe4000001ff00 */
[----:B------:R-:W-:Y:S01]  /*1590*/  SHF.R.S32.HI R241, RZ, 0x4, R241 ;  /* 0x00000004fff17819 */ /* 0x000fe200000114f1 */
[----:B------:R-:W-:Y:S01]  /*15a0*/  IMAD.MOV R4, RZ, RZ, -R4 ;  /* 0x000000ffff047224 */ /* 0x000fe200078e0a04 */
[----:B------:R0:W-:Y:S01]  /*15b0*/  STL [R1+0x8c], RZ ;  /* 0x00008cff01007387 */ /* 0x0001e20000100800 */
[----:B------:R-:W-:Y:S01]  /*15c0*/  IMAD.MOV R10, RZ, RZ, -R10 ;  /* 0x000000ffff0a7224 */ /* 0x000fe200078e0a0a */
[----:B------:R-:W-:Y:S01]  /*15d0*/  CS2R R136, SRZ ;  /* 0x0000000000887805 */ /* 0x000fe2000001ff00 */
[C---:B------:R-:W-:Y:S01]  /*15e0*/  IMAD R25, R2.reuse, R4, R25 ;  /* 0x0000000402197224 */ /* 0x040fe200078e0219 */
[----:B------:R0:W-:Y:S01]  /*15f0*/  STL [R1+0x90], RZ ;  /* 0x000090ff01007387 */ /* 0x0001e20000100800 */
[----:B------:R-:W-:Y:S01]  /*1600*/  IMAD R31, R2, R10, R31 ;  /* 0x0000000a021f7224 */ /* 0x000fe200078e021f */
[----:B------:R-:W-:Y:S01]  /*1610*/  LOP3.LUT R10, R18, 0x90, RZ, 0xfc, !PT ;  /* 0x00000090120a7812 */ /* 0x000fe200078efcff */
[----:B------:R-:W-:Y:S01]  /*1620*/  @!P1 IMAD.IADD R21, R21, 0x1, -R2 ;  /* 0x0000000115159824 */ /* 0x000fe200078e0a02 */
[----:B------:R0:W-:Y:S01]  /*1630*/  STL [R1+0x94], RZ ;  /* 0x000094ff01007387 */ /* 0x0001e20000100800 */
[----:B------:R-:W-:Y:S01]  /*1640*/  IMAD.MOV R8, RZ, RZ, -R8 ;  /* 0x000000ffff087224 */ /* 0x000fe200078e0a08 */
[----:B------:R-:W-:Y:S01]  /*1650*/  IABS R27, R10 ;  /* 0x0000000a001b7213 */ /* 0x000fe20000000000 */
[--C-:B------:R-:W-:Y:S01]  /*1660*/  @!P2 IMAD.IADD R19, R19, 0x1, -R2.reuse ;  /* 0x000000011313a824 */ /* 0x100fe200078e0a02 */
[C---:B------:R-:W-:Y:S01]  /*1670*/  ISETP.GT.U32.AND P2, PT, R2.reuse, R25, PT ;  /* 0x000000190200720c */ /* 0x040fe20003f44070 */
[----:B------:R-:W-:Y:S01]  /*1680*/  @!P3 IMAD.MOV R21, RZ, RZ, -R21 ;  /* 0x000000ffff15b224 */ /* 0x000fe200078e0a15 */
[C---:B------:R-:W-:Y:S01]  /*1690*/  ISETP.GT.U32.AND P3, PT, R2.reuse, R31, PT ;  /* 0x0000001f0200720c */ /* 0x040fe20003f64070 */
[--C-:B------:R-:W-:Y:S01]  /*16a0*/  @!P6 IMAD.IADD R7, R7, 0x1, -R2.reuse ;  /* 0x000000010707e824 */ /* 0x100fe200078e0a02 */
[----:B------:R0:W-:Y:S01]  /*16b0*/  STL [R1+0x98], RZ ;  /* 0x000098ff01007387 */ /* 0x0001e20000100800 */
[----:B------:R-:W-:Y:S01]  /*16c0*/  IMAD R29, R2, R8, R29 ;  /* 0x00000008021d7224 */ /* 0x000fe200078e021d */
[----:B------:R-:W-:Y:S01]  /*16d0*/  LOP3.LUT R8, R18, 0x98, RZ, 0xfc, !PT ;  /* 0x0000009812087812 */ /* 0x000fe200078efcff */
[----:B------:R-:W-:Y:S01]  /*16e0*/  @!P0 IMAD.MOV R15, RZ, RZ, -R15 ;  /* 0x000000ffff0f8224 */ /* 0x000fe200078e0a0f */
[C---:B------:R-:W-:Y:S01]  /*16f0*/  ISETP.GT.U32.AND P6, PT, R2.reuse, R7, PT ;  /* 0x000000070200720c */ /* 0x040fe20003fc4070 */
[----:B------:R-:W-:Y:S01]  /*1700*/  @!P5 IMAD.MOV R19, RZ, RZ, -R19 ;  /* 0x000000ffff13d224 */ /* 0x000fe200078e0a13 */
[----:B------:R-:W-:Y:S01]  /*1710*/  IABS R33, R8 ;  /* 0x0000000800217213 */ /* 0x000fe20000000000 */
[----:B------:R0:W-:Y:S01]  /*1720*/  STL [R1+0x9c], RZ ;  /* 0x00009cff01007387 */ /* 0x0001e20000100800 */
[----:B------:R-:W-:Y:S01]  /*1730*/  ISETP.GT.U32.AND P1, PT, R2, R29, PT ;  /* 0x0000001d0200720c */ /* 0x000fe20003f24070 */
[--C-:B------:R-:W-:Y:S01]  /*1740*/  @!P2 IMAD.IADD R25, R25, 0x1, -R2.reuse ;  /* 0x000000011919a824 */ /* 0x100fe200078e0a02 */
[----:B------:R-:W-:Y:S01]  /*1750*/  ISETP.GE.AND P0, PT, R12, RZ, PT ;  /* 0x000000ff0c00720c */ /* 0x000fe20003f06270 */
[----:B------:R-:W-:Y:S01]  /*1760*/  IMAD.HI.U32 R4, R6, R33, RZ ;  /* 0x0000002106047227 */ /* 0x000fe200078e00ff */
[----:B------:R-:W-:Y:S01]  /*1770*/  LOP3.LUT R12, R18, 0x88, RZ, 0xfc, !PT ;  /* 0x00000088120c7812 */ /* 0x000fe200078efcff */
[----:B------:R0:W-:Y:S01]  /*1780*/  STL [R1+0xa0], RZ ;  /* 0x0000a0ff01007387 */ /* 0x0001e20000100800 */
[----:B------:R-:W-:Y:S01]  /*1790*/  ISETP.GT.U32.AND P2, PT, R2, R25, PT ;  /* 0x000000190200720c */ /* 0x000fe20003f44070 */
[----:B------:R-:W-:Y:S01]  /*17a0*/  @!P3 IMAD.IADD R31, R31, 0x1, -R2 ;  /* 0x000000011f1fb824 */ /* 0x000fe200078e0a02 */
[----:B------:R-:W-:Y:S01]  /*17b0*/  IABS R35, R12 ;  /* 0x0000000c00237213 */ /* 0x000fe20000000000 */
[----:B------:R-:W-:Y:S01]  /*17c0*/  IMAD.MOV R4, RZ, RZ, -R4 ;  /* 0x000000ffff047224 */ /* 0x000fe200078e0a04 */
[----:B------:R-:W-:Y:S01]  /*17d0*/  ISETP.GE.AND P5, PT, R14, RZ, PT ;  /* 0x000000ff0e00720c */ /* 0x000fe20003fa6270 */
[----:B------:R-:W-:Y:S01]  /*17e0*/  @!P6 IMAD.IADD R7, R7, 0x1, -R2 ;  /* 0x000000010707e824 */ /* 0x000fe200078e0a02 */
[C---:B------:R-:W-:Y:S01]  /*17f0*/  ISETP.GT.U32.AND P3, PT, R2.reuse, R31, PT ;  /* 0x0000001f0200720c */ /* 0x040fe20003f64070 */
[----:B------:R-:W-:Y:S01]  /*1800*/  IMAD R33, R2, R4, R33 ;  /* 0x0000000402217224 */ /* 0x000fe200078e0221 */
[----:B------:R-:W-:Y:S01]  /*1810*/  ISETP.GE.AND P6, PT, R16, RZ, PT ;  /* 0x000000ff1000720c */ /* 0x000fe20003fc6270 */
[----:B------:R-:W-:Y:S01]  /*1820*/  IMAD.HI.U32 R4, R6, R27, RZ ;  /* 0x0000001b06047227 */ /* 0x000fe200078e00ff */
[----:B------:R-:W-:Y:S01]  /*1830*/  LOP3.LUT R14, R18, 0x48, RZ, 0xfc, !PT ;  /* 0x00000048120e7812 */ /* 0x000fe200078efcff */
[----:B------:R0:W-:Y:S01]  /*1840*/  STL [R1+0xa4], RZ ;  /* 0x0000a4ff01007387 */ /* 0x0001e20000100800 */
[----:B------:R-:W-:Y:S01]  /*1850*/  CS2R R138, SRZ ;  /* 0x00000000008a7805 */ /* 0x000fe2000001ff00 */
[----:B------:R-:W-:Y:S01]  /*1860*/  IMAD.MOV.U32 R23, RZ, RZ, R7 ;  /* 0x000000ffff177224 */ /* 0x000fe200078e0007 */
[----:B------:R-:W-:Y:S01]  /*1870*/  IABS R53, R14 ;  /* 0x0000000e00357213 */ /* 0x000fe20000000000 */
[----:B------:R-:W-:Y:S01]  /*1880*/  IMAD.MOV R7, RZ, RZ, -R4 ;  /* 0x000000ffff077224 */ /* 0x000fe200078e0a04 */
[----:B------:R0:W-:Y:S01]  /*1890*/  STL [R1+0xa8], RZ ;  /* 0x0000a8ff01007387 */ /* 0x0001e20000100800 */
[----:B------:R-:W-:Y:S01]  /*18a0*/  IMAD.HI.U32 R4, R6, R35, RZ ;  /* 0x0000002306047227 */ /* 0x000fe200078e00ff */
[----:B------:R-:W-:-:S02]  /*18b0*/  CS2R R140, SRZ ;  /* 0x00000000008c7805 */ /* 0x000fc4000001ff00 */
[----:B------:R-:W-:Y:S01]  /*18c0*/  CS2R R142, SRZ ;  /* 0x00000000008e7805 */ /* 0x000fe2000001ff00 */
[----:B------:R0:W-:Y:S01]  /*18d0*/  STL [R1+0xac], RZ ;  /* 0x0000acff01007387 */ /* 0x0001e20000100800 */
[--C-:B------:R-:W-:Y:S01]  /*18e0*/  @!P1 IMAD.IADD R29, R29, 0x1, -R2.reuse ;  /* 0x000000011d1d9824 */ /* 0x100fe200078e0a02 */
[----:B------:R-:W-:Y:S01]  /*18f0*/  CS2R R144, SRZ ;  /* 0x0000000000907805 */ /* 0x000fe2000001ff00 */
[C---:B------:R-:W-:Y:S01]  /*1900*/  IMAD R7, R2.reuse, R7, R27 ;  /* 0x0000000702077224 */ /* 0x040fe200078e021b */
[----:B------:R0:W-:Y:S01]  /*1910*/  STL [R1+0xb0], RZ ;  /* 0x0000b0ff01007387 */ /* 0x0001e20000100800 */
[----:B------:R-:W-:Y:S01]  /*1920*/  @!P2 IMAD.IADD R25, R25, 0x1, -R2 ;  /* 0x000000011919a824 */ /* 0x000fe200078e0a02 */
[----:B------:R-:W-:Y:S01]  /*1930*/  ISETP.GT.U32.AND P1, PT, R2, R29, PT ;  /* 0x0000001d0200720c */ /* 0x000fe20003f24070 */
[----:B------:R-:W-:Y:S01]  /*1940*/  IMAD.MOV R4, RZ, RZ, -R4 ;  /* 0x000000ffff047224 */ /* 0x000fe200078e0a04 */
[----:B------:R-:W-:Y:S01]  /*1950*/  ISETP.GE.AND P2, PT, R8, RZ, PT ;  /* 0x000000ff0800720c */ /* 0x000fe20003f46270 */
[----:B------:R-:W-:Y:S01]  /*1960*/  @!P4 IMAD.MOV R23, RZ, RZ, -R23 ;  /* 0x000000ffff17c224 */ /* 0x000fe200078e0a17 */
[C---:B------:R-:W-:Y:S01]  /*1970*/  ISETP.GT.U32.AND P4, PT, R2.reuse, R33, PT ;  /* 0x000000210200720c */ /* 0x040fe20003f84070 */
[--C-:B------:R-:W-:Y:S01]  /*1980*/  @!P3 IMAD.IADD R31, R31, 0x1, -R2.reuse ;  /* 0x000000011f1fb824 */ /* 0x100fe200078e0a02 */
[----:B------:R-:W-:Y:S01]  /*1990*/  ISETP.GT.U32.AND P3, PT, R2, R7, PT ;  /* 0x000000070200720c */ /* 0x000fe20003f64070 */
[----:B------:R-:W-:Y:S01]  /*19a0*/  IMAD.MOV.U32 R27, RZ, RZ, R25 ;  /* 0x000000ffff1b7224 */ /* 0x000fe200078e0019 */
[----:B------:R-:W-:Y:S01]  /*19b0*/  LOP3.LUT R8, R18, 0x80, RZ, 0xfc, !PT ;  /* 0x0000008012087812 */ /* 0x000fe200078efcff */
[C---:B------:R-:W-:Y:S01]  /*19c0*/  IMAD R25, R2.reuse, R4, R35 ;  /* 0x0000000402197224 */ /* 0x040fe200078e0223 */
[----:B------:R0:W-:Y:S01]  /*19d0*/  STL [R1+0xb4], RZ ;  /* 0x0000b4ff01007387 */ /* 0x0001e20000100800 */
[----:B------:R-:W-:Y:S01]  /*19e0*/  @!P6 IMAD.MOV R31, RZ, RZ, -R31 ;  /* 0x000000ffff1fe224 */ /* 0x000fe200078e0a1f */
[----:B------:R-:W-:Y:S01]  /*19f0*/  IABS R39, R8 ;  /* 0x0000000800277213 */ /* 0x000fe20000000000 */
[--C-:B------:R-:W-:Y:S01]  /*1a00*/  @!P1 IMAD.IADD R29, R29, 0x1, -R2.reuse ;  /* 0x000000011d1d9824 */ /* 0x100fe200078e0a02 */
[----:B------:R-:W-:Y:S01]  /*1a10*/  ISETP.GT.U32.AND P6, PT, R2, R25, PT ;  /* 0x000000190200720c */ /* 0x000fe20003fc4070 */
[----:B------:R-:W-:Y:S01]  /*1a20*/  @!P0 IMAD.MOV R27, RZ, RZ, -R27 ;  /* 0x000000ffff1b8224 */ /* 0x000fe200078e0a1b */
[----:B------:R-:W-:Y:S01]  /*1a30*/  ISETP.GE.AND P1, PT, R10, RZ, PT ;  /* 0x000000ff0a00720c */ /* 0x000fe20003f26270 */
[--C-:B------:R-:W-:Y:S01]  /*1a40*/  @!P4 IMAD.IADD R33, R33, 0x1, -R2.reuse ;  /* 0x000000012121c824 */ /* 0x100fe200078e0a02 */
[----:B------:R-:W-:Y:S01]  /*1a50*/  LOP3.LUT R10, R18, 0x68, RZ, 0xfc, !PT ;  /* 0x00000068120a7812 */ /* 0x000fe200078efcff */
[--C-:B------:R-:W-:Y:S01]  /*1a60*/  @!P3 IMAD.IADD R7, R7, 0x1, -R2.reuse ;  /* 0x000000010707b824 */ /* 0x100fe200078e0a02 */
[----:B------:R-:W-:Y:S01]  /*1a70*/  ISETP.GE.AND P4, PT, R12, RZ, PT ;  /* 0x000000ff0c00720c */ /* 0x000fe20003f86270 */
[----:B------:R-:W-:Y:S01]  /*1a80*/  @!P5 IMAD.MOV R29, RZ, RZ, -R29 ;  /* 0x000000ffff1dd224 */ /* 0x000fe200078e0a1d */
[----:B------:R-:W-:Y:S01]  /*1a90*/  ISETP.GT.U32.AND P0, PT, R2, R33, PT ;  /* 0x000000210200720c */ /* 0x000fe20003f04070 */
[----:B------:R-:W-:Y:S01]  /*1aa0*/  IMAD.HI.U32 R4, R6, R39, RZ ;  /* 0x0000002706047227 */ /* 0x000fe200078e00ff */
[----:B------:R-:W-:Y:S01]  /*1ab0*/  ISETP.GE.AND P5, PT, R8, RZ, PT ;  /* 0x000000ff0800720c */ /* 0x000fe20003fa6270 */
[----:B------:R0:W-:Y:S01]  /*1ac0*/  STL [R1+0xb8], RZ ;  /* 0x0000b8ff01007387 */ /* 0x0001e20000100800 */
[----:B------:R-:W-:Y:S01]  /*1ad0*/  ISETP.GT.U32.AND P3, PT, R2, R7, PT ;  /* 0x000000070200720c */ /* 0x000fe20003f64070 */
[----:B------:R-:W-:Y:S01]  /*1ae0*/  @!P6 IMAD.IADD R25, R25, 0x1, -R2 ;  /* 0x000000011919e824 */ /* 0x000fe200078e0a02 */
[----:B------:R-:W-:Y:S01]  /*1af0*/  LOP3.LUT R8, R18, 0x70, RZ, 0xfc, !PT ;  /* 0x0000007012087812 */ /* 0x000fe200078efcff */
[----:B------:R-:W-:Y:S01]  /*1b00*/  IMAD.MOV R4, RZ, RZ, -R4 ;  /* 0x000000ffff047224 */ /* 0x000fe200078e0a04 */
[----:B------:R-:W-:Y:S01]  /*1b10*/  IABS R41, R10 ;  /* 0x0000000a00297213 */ /* 0x000fe20000000000 */
[----:B------:R0:W-:Y:S01]  /*1b20*/  STL [R1+0xbc], RZ ;  /* 0x0000bcff01007387 */ /* 0x0001e20000100800 */
[----:B------:R-:W-:Y:S01]  /*1b30*/  IABS R37, R8 ;  /* 0x0000000800257213 */ /* 0x000fe20000000000 */
[C---:B------:R-:W-:Y:S01]  /*1b40*/  IMAD R39, R2.reuse, R4, R39 ;  /* 0x0000000402277224 */ /* 0x040fe200078e0227 */
[----:B------:R-:W-:Y:S01]  /*1b50*/  ISETP.GT.U32.AND P6, PT, R2, R25, PT ;  /* 0x000000190200720c */ /* 0x000fe20003fc4070 */
[--C-:B------:R-:W-:Y:S01]  /*1b60*/  @!P0 IMAD.IADD R33, R33, 0x1, -R2.reuse ;  /* 0x0000000121218824 */ /* 0x100fe200078e0a02 */
[----:B------:R-:W-:Y:S01]  /*1b70*/  ISETP.GE.AND P0, PT, R8, RZ, PT ;  /* 0x000000ff0800720c */ /* 0x000fe20003f06270 */
[----:B------:R-:W-:Y:S01]  /*1b80*/  IMAD.HI.U32 R4, R6, R37, RZ ;  /* 0x0000002506047227 */ /* 0x000fe200078e00ff */
[----:B------:R-:W-:Y:S01]  /*1b90*/  LOP3.LUT R12, R18, 0x60, RZ, 0xfc, !PT ;  /* 0x00000060120c7812 */ /* 0x000fe200078efcff */
[----:B------:R0:W-:Y:S01]  /*1ba0*/  STL [R1+0xc0], RZ ;  /* 0x0000c0ff01007387 */ /* 0x0001e20000100800 */
[----:B------:R-:W-:Y:S01]  /*1bb0*/  CS2R R146, SRZ ;  /* 0x0000000000927805 */ /* 0x000fe2000001ff00 */
[----:B------:R-:W-:Y:S01]  /*1bc0*/  @!P3 IMAD.IADD R7, R7, 0x1, -R2 ;  /* 0x000000010707b824 */ /* 0x000fe200078e0a02 */
[----:B------:R-:W-:Y:S01]  /*1bd0*/  ISETP.GT.U32.AND P3, PT, R2, R39, PT ;  /* 0x000000270200720c */ /* 0x000fe20003f64070 */
[----:B------:R-:W-:Y:S01]  /*1be0*/  IMAD.MOV R8, RZ, RZ, -R4 ;  /* 0x000000ffff087224 */ /* 0x000fe200078e0a04 */
[----:B------:R-:W-:Y:S01]  /*1bf0*/  IABS R43, R12 ;  /* 0x0000000c002b7213 */ /* 0x000fe20000000000 */
[----:B------:R-:W-:Y:S01]  /*1c00*/  IMAD.HI.U32 R4, R6, R41, RZ ;  /* 0x0000002906047227 */ /* 0x000fe200078e00ff */
[----:B------:R0:W-:Y:S01]  /*1c10*/  STL [R1+0xc4], RZ ;  /* 0x0000c4ff01007387 */ /* 0x0001e20000100800 */
[----:B------:R-:W-:-:S02]  /*1c20*/  CS2R R148, SRZ ;  /* 0x0000000000947805 */ /* 0x000fc4000001ff00 */
[----:B------:R-:W-:Y:S01]  /*1c30*/  CS2R R150, SRZ ;  /* 0x0000000000967805 */ /* 0x000fe2000001ff00 */
[----:B------:R-:W-:Y:S01]  /*1c40*/  IMAD.MOV.U32 R35, RZ, RZ, R7 ;  /* 0x000000ffff237224 */ /* 0x000fe200078e0007 */
[----:B------:R0:W-:Y:S01]  /*1c50*/  STL [R1+0xc8], RZ ;  /* 0x0000c8ff01007387 */ /* 0x0001e20000100800 */
[C---:B------:R-:W-:Y:S01]  /*1c60*/  IMAD R7, R2.reuse, R8, R37 ;  /* 0x0000000802077224 */ /* 0x040fe200078e0225 */
[----:B------:R-:W-:Y:S01]  /*1c70*/  UMOV UR18, UR10 ;  /* 0x0000000a00127c82 */ /* 0x000fe20008000000 */
[----:B------:R-:W-:Y:S01]  /*1c80*/  IMAD.MOV R8, RZ, RZ, -R4 ;  /* 0x000000ffff087224 */ /* 0x000fe200078e0a04 */
[----:B------:R0:W-:Y:S01]  /*1c90*/  STL [R1+0xcc], RZ ;  /* 0x0000ccff01007387 */ /* 0x0001e20000100800 */
[--C-:B------:R-:W-:Y:S01]  /*1ca0*/  @!P6 IMAD.IADD R25, R25, 0x1, -R2.reuse ;  /* 0x000000011919e824 */ /* 0x100fe200078e0a02 */
[C---:B------:R-:W-:Y:S01]  /*1cb0*/  ISETP.GT.U32.AND P6, PT, R2.reuse, R7, PT ;  /* 0x000000070200720c */ /* 0x040fe20003fc4070 */
[C---:B------:R-:W-:Y:S01]  /*1cc0*/  IMAD R41, R2.reuse, R8, R41 ;  /* 0x0000000802297224 */ /* 0x040fe200078e0229 */
[----:B------:R0:W-:Y:S01]  /*1cd0*/  STL [R1+0xd0], RZ ;  /* 0x0000d0ff01007387 */ /* 0x0001e20000100800 */
[----:B------:R-:W-:Y:S01]  /*1ce0*/  IMAD.MOV.U32 R37, RZ, RZ, R25 ;  /* 0x000000ffff257224 */ /* 0x000fe200078e0019 */
[----:B------:R-:W-:Y:S01]  /*1cf0*/  UMOV UR19, 0xc0000010 ;  /* 0xc000001000137882 */ /* 0x000fe20000000000 */
[----:B------:R-:W-:Y:S01]  /*1d00*/  @!P3 IMAD.IADD R39, R39, 0x1, -R2 ;  /* 0x000000012727b824 */ /* 0x000fe200078e0a02 */
[----:B------:R0:W-:Y:S01]  /*1d10*/  STL [R1+0xd4], RZ ;  /* 0x0000d4ff01007387 */ /* 0x0001e20000100800 */
[----:B------:R-:W-:Y:S01]  /*1d20*/  @!P4 IMAD.MOV R37, RZ, RZ, -R37 ;  /* 0x000000ffff25c224 */ /* 0x000fe200078e0a25 */
[----:B------:R-:W-:Y:S01]  /*1d30*/  ISETP.GT.U32.AND P4, PT, R2, R41, PT ;  /* 0x000000290200720c */ /* 0x000fe20003f84070 */
[----:B------:R-:W-:Y:S01]  /*1d40*/  IMAD.HI.U32 R4, R6, R43, RZ ;  /* 0x0000002b06047227 */ /* 0x000fe200078e00ff */
[----:B------:R-:W-:Y:S01]  /*1d50*/  ISETP.GT.U32.AND P3, PT, R2, R39, PT ;  /* 0x000000270200720c */ /* 0x000fe20003f64070 */
[----:B------:R0:W-:Y:S02]  /*1d60*/  STL [R1+0xd8], RZ ;  /* 0x0000d8ff01007387 */ /* 0x0001e40000100800 */
[----:B------:R-:W-:-:S02]  /*1d70*/  IMAD.MOV R4, RZ, RZ, -R4 ;  /* 0x000000ffff047224 */ /* 0x000fc400078e0a04 */
[----:B------:R-:W-:Y:S01]  /*1d80*/  @!P1 IMAD.MOV R35, RZ, RZ, -R35 ;  /* 0x000000ffff239224 */ /* 0x000fe200078e0a23 */
[----:B------:R-:W-:Y:S01]  /*1d90*/  ISETP.GE.AND P1, PT, R12, RZ, PT ;  /* 0x000000ff0c00720c */ /* 0x000fe20003f26270 */
[----:B------:R-:W-:Y:S01]  /*1da0*/  IMAD R25, R2, R4, R43 ;  /* 0x0000000402197224 */ /* 0x000fe200078e022b */
[----:B------:R-:W-:Y:S01]  /*1db0*/  LOP3.LUT R12, R18, 0x50, RZ, 0xfc, !PT ;  /* 0x00000050120c7812 */ /* 0x000fe200078efcff */
[----:B------:R-:W-:Y:S01]  /*1dc0*/  @!P2 IMAD.MOV R33, RZ, RZ, -R33 ;  /* 0x000000ffff21a224 */ /* 0x000fe200078e0a21 */
[----:B------:R-:W-:Y:S01]  /*1dd0*/  ISETP.GE.AND P2, PT, R10, RZ, PT ;  /* 0x000000ff0a00720c */ /* 0x000fe20003f46270 */
[--C-:B------:R-:W-:Y:S01]  /*1de0*/  @!P4 IMAD.IADD R41, R41, 0x1, -R2.reuse ;  /* 0x000000012929c824 */ /* 0x100fe200078e0a02 */
[----:B------:R-:W-:Y:S01]  /*1df0*/  IABS R51, R12 ;  /* 0x0000000c00337213 */ /* 0x000fe20000000000 */
[--C-:B------:R-:W-:Y:S01]  /*1e00*/  @!P3 IMAD.IADD R39, R39, 0x1, -R2.reuse ;  /* 0x000000012727b824 */ /* 0x100fe200078e0a02 */
[C---:B------:R-:W-:Y:S01]  /*1e10*/  ISETP.GT.U32.AND P3, PT, R2.reuse, R25, PT ;  /* 0x000000190200720c */ /* 0x040fe20003f64070 */
[----:B------:R-:W-:Y:S01]  /*1e20*/  @!P6 IMAD.IADD R7, R7, 0x1, -R2 ;  /* 0x000000010707e824 */ /* 0x000fe200078e0a02 */
[----:B------:R-:W-:Y:S01]  /*1e30*/  ISETP.GT.U32.AND P4, PT, R2, R41, PT ;  /* 0x000000290200720c */ /* 0x000fe20003f84070 */
[----:B------:R-:W-:Y:S01]  /*1e40*/  IMAD.HI.U32 R8, R6, R51, RZ ;  /* 0x0000003306087227 */ /* 0x000fe200078e00ff */
[----:B------:R-:W-:Y:S01]  /*1e50*/  LOP3.LUT R10, R18, 0x58, RZ, 0xfc, !PT ;  /* 0x00000058120a7812 */ /* 0x000fe200078efcff */
[----:B------:R0:W-:Y:S01]  /*1e60*/  STL [R1+0xdc], RZ ;  /* 0x0000dcff01007387 */ /* 0x0001e20000100800 */
[----:B------:R-:W-:Y:S01]  /*1e70*/  ISETP.GT.U32.AND P6, PT, R2, R7, PT ;  /* 0x000000070200720c */ /* 0x000fe20003fc4070 */
[----:B------:R-:W-:Y:S01]  /*1e80*/  IMAD.MOV R8, RZ, RZ, -R8 ;  /* 0x000000ffff087224 */ /* 0x000fe200078e0a08 */
[----:B------:R-:W-:Y:S01]  /*1e90*/  IABS R49, R10 ;  /* 0x0000000a00317213 */ /* 0x000fe20000000000 */
[----:B------:R-:W-:Y:S01]  /*1ea0*/  @!P5 IMAD.MOV R39, RZ, RZ, -R39 ;  /* 0x000000ffff27d224 */ /* 0x000fe200078e0a27 */
[----:B------:R-:W-:Y:S01]  /*1eb0*/  ISETP.GE.AND P5, PT, R10, RZ, PT ;  /* 0x000000ff0a00720c */ /* 0x000fe20003fa6270 */
[----:B------:R-:W-:Y:S01]  /*1ec0*/  IMAD R51, R2, R8, R51 ;  /* 0x0000000802337224 */ /* 0x000fe200078e0233 */
[----:B------:R-:W-:Y:S01]  /*1ed0*/  LEA.HI R10, R0, R5, RZ, 0x1c ;  /* 0x00000005000a7211 */ /* 0x000fe200078fe0ff */
[----:B------:R-:W-:Y:S01]  /*1ee0*/  IMAD.HI.U32 R4, R6, R49, RZ ;  /* 0x0000003106047227 */ /* 0x000fe200078e00ff */
[----:B------:R0:W-:Y:S03]  /*1ef0*/  STL [R1+0xe0], RZ ;  /* 0x0000e0ff01007387 */ /* 0x0001e60000100800 */
[--C-:B------:R-:W-:Y:S01]  /*1f00*/  @!P4 IMAD.IADD R41, R41, 0x1, -R2.reuse ;  /* 0x000000012929c824 */ /* 0x100fe200078e0a02 */
[----:B------:R0:W-:Y:S01]  /*1f10*/  STL [R1+0xe4], RZ ;  /* 0x0000e4ff01007387 */ /* 0x0001e20000100800 */
[----:B------:R-:W-:-:S02]  /*1f20*/  @!P3 IMAD.IADD R25, R25, 0x1, -R2 ;  /* 0x000000011919b824 */ /* 0x000fc400078e0a02 */
[----:B------:R-:W-:Y:S01]  /*1f30*/  IMAD.MOV.U32 R45, RZ, RZ, R41 ;  /* 0x000000ffff2d7224 */ /* 0x000fe200078e0029 */
[----:B------:R0:W-:Y:S01]  /*1f40*/  STL [R1+0xe8], RZ ;  /* 0x0000e8ff01007387 */ /* 0x0001e20000100800 */
[----:B------:R-:W-:Y:S01]  /*1f50*/  IMAD.MOV R4, RZ, RZ, -R4 ;  /* 0x000000ffff047224 */ /* 0x000fe200078e0a04 */
[C---:B------:R-:W-:Y:S01]  /*1f60*/  ISETP.GT.U32.AND P3, PT, R2.reuse, R25, PT ;  /* 0x000000190200720c */ /* 0x040fe20003f64070 */
[----:B------:R-:W-:Y:S01]  /*1f70*/  @!P2 IMAD.MOV R45, RZ, RZ, -R45 ;  /* 0x000000ffff2da224 */ /* 0x000fe200078e0a2d */
[C---:B------:R-:W-:Y:S01]  /*1f80*/  ISETP.GT.U32.AND P2, PT, R2.reuse, R51, PT ;  /* 0x000000330200720c */ /* 0x040fe20003f44070 */
[----:B------:R-:W-:Y:S01]  /*1f90*/  IMAD R49, R2, R4, R49 ;  /* 0x0000000402317224 */ /* 0x000fe200078e0231 */
[----:B------:R0:W-:Y:S01]  /*1fa0*/  STL [R1+0xec], RZ ;  /* 0x0000ecff01007387 */ /* 0x0001e20000100800 */
[----:B------:R-:W-:-:S03]  /*1fb0*/  IMAD.HI.U32 R4, R6, R53, RZ ;  /* 0x0000003506047227 */ /* 0x000fc600078e00ff */
[----:B------:R-:W-:Y:S01]  /*1fc0*/  ISETP.GT.U32.AND P4, PT, R2, R49, PT ;  /* 0x000000310200720c */ /* 0x000fe20003f84070 */
[----:B------:R-:W-:Y:S01]  /*1fd0*/  IMAD.MOV R4, RZ, RZ, -R4 ;  /* 0x000000ffff047224 */ /* 0x000fe200078e0a04 */
[----:B------:R0:W-:Y:S01]  /*1fe0*/  STL [R1+0xf0], RZ ;  /* 0x0000f0ff01007387 */ /* 0x0001e20000100800 */
[--C-:B------:R-:W-:Y:S01]  /*1ff0*/  @!P6 IMAD.IADD R7, R7, 0x1, -R2.reuse ;  /* 0x000000010707e824 */ /* 0x100fe200078e0a02 */
[----:B------:R-:W-:Y:S01]  /*2000*/  ISETP.GE.AND P6, PT, R12, RZ, PT ;  /* 0x000000ff0c00720c */ /* 0x000fe20003fc6270 */
[----:B------:R-:W-:Y:S01]  /*2010*/  IMAD R53, R2, R4, R53 ;  /* 0x0000000402357224 */ /* 0x000fe200078e0235 */
[C---:B------:R-:W-:Y:S01]  /*2020*/  LOP3.LUT R4, R18.reuse, 0x40, RZ, 0xfc, !PT ;  /* 0x0000004012047812 */ /* 0x040fe200078efcff */
[--C-:B------:R-:W-:Y:S01]  /*2030*/  @!P3 IMAD.IADD R25, R25, 0x1, -R2.reuse ;  /* 0x000000011919b824 */ /* 0x100fe200078e0a02 */
[----:B------:R-:W-:Y:S01]  /*2040*/  LOP3.LUT R12, R18, 0x30, RZ, 0xfc, !PT ;  /* 0x00000030120c7812 */ /* 0x000fe200078efcff */
[--C-:B------:R-:W-:Y:S01]  /*2050*/  @!P2 IMAD.IADD R51, R51, 0x1, -R2.reuse ;  /* 0x000000013333a824 */ /* 0x100fe200078e0a02 */
[----:B------:R-:W-:Y:S01]  /*2060*/  IABS R55, R4 ;  /* 0x0000000400377213 */ /* 0x000fe20000000000 */
[----:B------:R-:W-:Y:S01]  /*2070*/  IMAD.MOV.U32 R47, RZ, RZ, R25 ;  /* 0x000000ffff2f7224 */ /* 0x000fe200078e0019 */
[----:B------:R-:W-:Y:S01]  /*2080*/  ISETP.GE.AND P3, PT, R4, RZ, PT ;  /* 0x000000ff0400720c */ /* 0x000fe20003f66270 */
[----:B------:R-:W-:Y:S01]  /*2090*/  IMAD.MOV.U32 R43, RZ, RZ, R7 ;  /* 0x000000ffff2b7224 */ /* 0x000fe200078e0007 */
[----:B------:R-:W-:Y:S01]  /*20a0*/  IABS R59, R12 ;  /* 0x0000000c003b7213 */ /* 0x000fe20000000000 */
[----:B------:R-:W-:Y:S01]  /*20b0*/  IMAD.HI.U32 R4, R6, R55, RZ ;  /* 0x0000003706047227 */ /* 0x000fe200078e00ff */
[C---:B------:R-:W-:Y:S01]  /*20c0*/  ISETP.GT.U32.AND P2, PT, R2.reuse, R51, PT ;  /* 0x000000330200720c */ /* 0x040fe20003f44070 */
[----:B------:R0:W-:Y:S02]  /*20d0*/  STL [R1+0xf4], RZ ;  /* 0x0000f4ff01007387 */ /* 0x0001e40000100800 */
[----:B------:R-:W-:Y:S01]  /*20e0*/  @!P1 IMAD.MOV R47, RZ, RZ, -R47 ;  /* 0x000000ffff2f9224 */ /* 0x000fe200078e0a2f */
[----:B------:R-:W-:Y:S01]  /*20f0*/  ISETP.GT.U32.AND P1, PT, R2, R53, PT ;  /* 0x000000350200720c */ /* 0x000fe20003f24070 */
[----:B------:R-:W-:Y:S01]  /*2100*/  @!P4 IMAD.IADD R49, R49, 0x1, -R2 ;  /* 0x000000013131c824 */ /* 0x000fe200078e0a02 */
[----:B------:R0:W-:Y:S01]  /*2110*/  STL [R1+0xf8], RZ ;  /* 0x0000f8ff01007387 */ /* 0x0001e20000100800 */
[----:B------:R-:W-:-:S03]  /*2120*/  IMAD.HI.U32 R7, R6, R59, RZ ;  /* 0x0000003b06077227 */ /* 0x000fc600078e00ff */
[----:B------:R-:W-:Y:S01]  /*2130*/  ISETP.GT.U32.AND P4, PT, R2, R49, PT ;  /* 0x000000310200720c */ /* 0x000fe20003f84070 */
[----:B------:R-:W-:Y:S01]  /*2140*/  IMAD.MOV R4, RZ, RZ, -R4 ;  /* 0x000000ffff047224 */ /* 0x000fe200078e0a04 */
[----:B------:R0:W-:Y:S01]  /*2150*/  STL [R1+0xfc], RZ ;  /* 0x0000fcff01007387 */ /* 0x0001e20000100800 */
[----:B------:R-:W-:Y:S01]  /*2160*/  @!P0 IMAD.MOV R43, RZ, RZ, -R43 ;  /* 0x000000ffff2b8224 */ /* 0x000fe200078e0a2b */
[----:B------:R-:W-:Y:S01]  /*2170*/  ISETP.GE.AND P0, PT, R14, RZ, PT ;  /* 0x000000ff0e00720c */ /* 0x000fe20003f06270 */
[----:B------:R-:W-:Y:S01]  /*2180*/  IMAD.MOV R7, RZ, RZ, -R7 ;  /* 0x000000ffff077224 */ /* 0x000fe200078e0a07 */
[----:B------:R-:W-:Y:S01]  /*2190*/  LOP3.LUT R14, R18, 0x28, RZ, 0xfc, !PT ;  /* 0x00000028120e7812 */ /* 0x000fe200078efcff */
[C---:B------:R-:W-:Y:S01]  /*21a0*/  IMAD R55, R2.reuse, R4, R55 ;  /* 0x0000000402377224 */ /* 0x040fe200078e0237 */
[----:B------:R0:W-:Y:S01]  /*21b0*/  STL [R1+0x100], RZ ;  /* 0x000100ff01007387 */ /* 0x0001e20000100800 */
[C---:B------:R-:W-:Y:S01]  /*21c0*/  IMAD R59, R2.reuse, R7, R59 ;  /* 0x00000007023b7224 */ /* 0x040fe200078e023b */
[----:B------:R-:W-:Y:S01]  /*21d0*/  IABS R61, R14 ;  /* 0x0000000e003d7213 */ /* 0x000fe20000000000 */
[--C-:B------:R-:W-:Y:S01]  /*21e0*/  @!P2 IMAD.IADD R51, R51, 0x1, -R2.reuse ;  /* 0x000000013333a824 */ /* 0x100fe200078e0a02 */
[C---:B------:R-:W-:Y:S01]  /*21f0*/  ISETP.GT.U32.AND P2, PT, R2.reuse, R55, PT ;  /* 0x000000370200720c */ /* 0x040fe20003f44070 */
[--C-:B------:R-:W-:Y:S01]  /*2200*/  @!P1 IMAD.IADD R53, R53, 0x1, -R2.reuse ;  /* 0x0000000135359824 */ /* 0x100fe200078e0a02 */
[----:B------:R-:W-:Y:S01]  /*2210*/  ISETP.GT.U32.AND P1, PT, R2, R59, PT ;  /* 0x0000003b0200720c */ /* 0x000fe20003f24070 */
[----:B------:R-:W-:Y:S01]  /*2220*/  IMAD.HI.U32 R8, R6, R61, RZ ;  /* 0x0000003d06087227 */ /* 0x000fe200078e00ff */
[----:B------:R0:W-:Y:S03]  /*2230*/  STL [R1+0x104], RZ ;  /* 0x000104ff01007387 */ /* 0x0001e60000100800 */
[----:B------:R-:W-:Y:S01]  /*2240*/  @!P4 IMAD.IADD R49, R49, 0x1, -R2 ;  /* 0x000000013131c824 */ /* 0x000fe200078e0a02 */
[----:B------:R-:W-:Y:S01]  /*2250*/  ISETP.GE.AND P4, PT, R12, RZ, PT ;  /* 0x000000ff0c00720c */ /* 0x000fe20003f86270 */
[----:B------:R-:W-:Y:S01]  /*2260*/  IMAD.MOV R8, RZ, RZ, -R8 ;  /* 0x000000ffff087224 */ /* 0x000fe200078e0a08 */
[----:B------:R-:W-:Y:S01]  /*2270*/  LOP3.LUT R12, R18, 0x20, RZ, 0xfc, !PT ;  /* 0x00000020120c7812 */ /* 0x000fe200078efcff */
[----:B------:R-:W-:Y:S01]  /*2280*/  @!P6 IMAD.MOV R51, RZ, RZ, -R51 ;  /* 0x000000ffff33e224 */ /* 0x000fe200078e0a33 */
[----:B------:R0:W-:Y:S01]  /*2290*/  STL [R1+0x108], RZ ;  /* 0x000108ff01007387 */ /* 0x0001e20000100800 */
[C---:B------:R-:W-:Y:S01]  /*22a0*/  IMAD R61, R2.reuse, R8, R61 ;  /* 0x00000008023d7224 */ /* 0x040fe200078e023d */
[----:B------:R-:W-:Y:S01]  /*22b0*/  IABS R63, R12 ;  /* 0x0000000c003f7213 */ /* 0x000fe20000000000 */
[--C-:B------:R-:W-:Y:S01]  /*22c0*/  @!P2 IMAD.IADD R55, R55, 0x1, -R2.reuse ;  /* 0x000000013737a824 */ /* 0x100fe200078e0a02 */
[C---:B------:R-:W-:Y:S01]  /*22d0*/  ISETP.GT.U32.AND P2, PT, R2.reuse, R53, PT ;  /* 0x000000350200720c */ /* 0x040fe20003f44070 */
[----:B------:R-:W-:Y:S01]  /*22e0*/  @!P1 IMAD.IADD R59, R59, 0x1, -R2 ;  /* 0x000000013b3b9824 */ /* 0x000fe200078e0a02 */
[----:B------:R-:W-:Y:S01]  /*22f0*/  ISETP.GT.U32.AND P6, PT, R2, R61, PT ;  /* 0x0000003d0200720c */ /* 0x000fe20003fc4070 */
[----:B------:R-:W-:Y:S01]  /*2300*/  IMAD.HI.U32 R4, R6, R63, RZ ;  /* 0x0000003f06047227 */ /* 0x000fe200078e00ff */
[----:B------:R-:W-:Y:S01]  /*2310*/  ISETP.GT.U32.AND P1, PT, R2, R55, PT ;  /* 0x000000370200720c */ /* 0x000fe20003f24070 */
[----:B------:R0:W-:Y:S02]  /*2320*/  STL [R1+0x10c], RZ ;  /* 0x00010cff01007387 */ /* 0x0001e40000100800 */
[----:B------:R-:W-:-:S02]  /*2330*/  IMAD.MOV R4, RZ, RZ, -R4 ;  /* 0x000000ffff047224 */ /* 0x000fc400078e0a04 */
[----:B------:R-:W-:Y:S01]  /*2340*/  IMAD.HI.U32 R7, R6, R65, RZ ;  /* 0x0000004106077227 */ /* 0x000fe200078e00ff */
[----:B------:R0:W-:Y:S03]  /*2350*/  STL [R1+0x110], RZ ;  /* 0x000110ff01007387 */ /* 0x0001e60000100800 */
[C---:B------:R-:W-:Y:S01]  /*2360*/  IMAD R63, R2.reuse, R4, R63 ;  /* 0x00000004023f7224 */ /* 0x040fe200078e023f */
[----:B------:R0:W-:Y:S01]  /*2370*/  STL [R1+0x114], RZ ;  /* 0x000114ff01007387 */ /* 0x0001e20000100800 */
[--C-:B------:R-:W-:Y:S02]  /*2380*/  @!P6 IMAD.IADD R61, R61, 0x1, -R2.reuse ;  /* 0x000000013d3de824 */ /* 0x100fe400078e0a02 */
[----:B------:R-:W-:Y:S01]  /*2390*/  @!P1 IMAD.IADD R55, R55, 0x1, -R2 ;  /* 0x0000000137379824 */ /* 0x000fe200078e0a02 */
[----:B------:R-:W-:Y:S01]  /*23a0*/  ISETP.GT.U32.AND P1, PT, R2, R63, PT ;  /* 0x0000003f0200720c */ /* 0x000fe20003f24070 */
[----:B------:R-:W-:Y:S01]  /*23b0*/  VIADD R16, R10, 0xf8 ;  /* 0x000000f80a107836 */ /* 0x000fe20000000000 */
[----:B------:R-:W-:Y:S01]  /*23c0*/  ISETP.GT.U32.AND P6, PT, R2, R61, PT ;  /* 0x0000003d0200720c */ /* 0x000fe20003fc4070 */
[----:B------:R-:W-:Y:S01]  /*23d0*/  IMAD.MOV R7, RZ, RZ, -R7 ;  /* 0x000000ffff077224 */ /* 0x000fe200078e0a07 */
[----:B------:R0:W-:Y:S01]  /*23e0*/  STL [R1+0x118], RZ ;  /* 0x000118ff01007387 */ /* 0x0001e20000100800 */
[----:B------:R-:W-:Y:S01]  /*23f0*/  IMAD.HI.U32 R8, R6, R67, RZ ;  /* 0x0000004306087227 */ /* 0x000fe200078e00ff */
[----:B------:R-:W-:-:S02]  /*2400*/  IABS R25, R16 ;  /* 0x0000001000197213 */ /* 0x000fc40000000000 */
[----:B------:R0:W-:Y:S01]  /*2410*/  STL [R1+0x11c], RZ ;  /* 0x00011cff01007387 */ /* 0x0001e20000100800 */
[----:B------:R-:W-:Y:S02]  /*2420*/  IMAD R65, R2, R7, R65 ;  /* 0x0000000702417224 */ /* 0x000fe400078e0241 */
[----:B------:R-:W-:Y:S01]  /*2430*/  IMAD.HI.U32 R4, R6, R25, RZ ;  /* 0x0000001906047227 */ /* 0x000fe200078e00ff */
[----:B------:R0:W-:Y:S03]  /*2440*/  STL [R1+0x120], RZ ;  /* 0x000120ff01007387 */ /* 0x0001e60000100800 */
[--C-:B------:R-:W-:Y:S01]  /*2450*/  @!P1 IMAD.IADD R63, R63, 0x1, -R2.reuse ;  /* 0x000000013f3f9824 */ /* 0x100fe200078e0a02 */
[----:B------:R0:W-:Y:S01]  /*2460*/  STL [R1+0x124], RZ ;  /* 0x000124ff01007387 */ /* 0x0001e20000100800 */
[----:B------:R-:W-:Y:S01]  /*2470*/  @!P6 IMAD.IADD R61, R61, 0x1, -R2 ;  /* 0x000000013d3de824 */ /* 0x000fe200078e0a02 */
[C---:B------:R-:W-:Y:S01]  /*2480*/  ISETP.GT.U32.AND P6, PT, R2.reuse, R65, PT ;  /* 0x000000410200720c */ /* 0x040fe20003fc4070 */
[----:B------:R-:W-:Y:S01]  /*2490*/  IMAD.MOV R8, RZ, RZ, -R8 ;  /* 0x000000ffff087224 */ /* 0x000fe200078e0a08 */
[C---:B------:R-:W-:Y:S01]  /*24a0*/  ISETP.GT.U32.AND P1, PT, R2.reuse, R63, PT ;  /* 0x0000003f0200720c */ /* 0x040fe20003f24070 */
[----:B------:R-:W-:Y:S01]  /*24b0*/  IMAD.MOV R4, RZ, RZ, -R4 ;  /* 0x000000ffff047224 */ /* 0x000fe200078e0a04 */
[----:B------:R0:W-:Y:S01]  /*24c0*/  STL [R1+0x128], RZ ;  /* 0x000128ff01007387 */ /* 0x0001e20000100800 */
[----:B------:R-:W-:-:S02]  /*24d0*/  IMAD R67, R2, R8, R67 ;  /* 0x0000000802437224 */ /* 0x000fc400078e0243 */
[C---:B------:R-:W-:Y:S01]  /*24e0*/  IMAD R7, R2.reuse, R4, R25 ;  /* 0x0000000402077224 */ /* 0x040fe200078e0219 */
[----:B------:R0:W-:Y:S01]  /*24f0*/  STL [R1+0x12c], RZ ;  /* 0x00012cff01007387 */ /* 0x0001e20000100800 */
[----:B------:R-:W-:Y:S01]  /*2500*/  @!P5 IMAD.MOV R49, RZ, RZ, -R49 ;  /* 0x000000ffff31d224 */ /* 0x000fe200078e0a31 */
[----:B------:R-:W-:Y:S01]  /*2510*/  ISETP.GT.U32.AND P5, PT, R2, R59, PT ;  /* 0x0000003b0200720c */ /* 0x000fe20003fa4070 */
[----:B------:R-:W-:Y:S01]  /*2520*/  VIADD R20, R10, 0xb8 ;  /* 0x000000b80a147836 */ /* 0x000fe20000000000 */
[----:B------:R0:W-:Y:S01]  /*2530*/  STL [R1+0x130], RZ ;  /* 0x000130ff01007387 */ /* 0x0001e20000100800 */
[--C-:B------:R-:W-:Y:S01]  /*2540*/  @!P6 IMAD.IADD R65, R65, 0x1, -R2.reuse ;  /* 0x000000014141e824 */ /* 0x100fe200078e0a02 */
[C---:B------:R-:W-:Y:S01]  /*2550*/  ISETP.GT.U32.AND P6, PT, R2.reuse, R7, PT ;  /* 0x000000070200720c */ /* 0x040fe20003fc4070 */
[--C-:B------:R-:W-:Y:S01]  /*2560*/  @!P1 IMAD.IADD R63, R63, 0x1, -R2.reuse ;  /* 0x000000013f3f9824 */ /* 0x100fe200078e0a02 */
[----:B------:R-:W-:Y:S01]  /*2570*/  ISETP.GT.U32.AND P1, PT, R2, R67, PT ;  /* 0x000000430200720c */ /* 0x000fe20003f24070 */
[C---:B------:R-:W-:Y:S01]  /*2580*/  VIADD R22, R10.reuse, 0x78 ;  /* 0x000000780a167836 */ /* 0x040fe20000000000 */
[----:B------:R-:W-:Y:S01]  /*2590*/  IABS R25, R20 ;  /* 0x0000001400197213 */ /* 0x000fe20000000000 */
[----:B------:R-:W-:Y:S01]  /*25a0*/  VIADD R10, R10, 0x38 ;  /* 0x000000380a0a7836 */ /* 0x000fe20000000000 */
[----:B------:R0:W-:Y:S01]  /*25b0*/  STL [R1+0x134], RZ ;  /* 0x000134ff01007387 */ /* 0x0001e20000100800 */
[--C-:B------:R-:W-:Y:S01]  /*25c0*/  @!P2 IMAD.IADD R53, R53, 0x1, -R2.reuse ;  /* 0x000000013535a824 */ /* 0x100fe200078e0a02 */
[----:B------:R-:W-:Y:S01]  /*25d0*/  IABS R41, R22 ;  /* 0x0000001600297213 */ /* 0x000fe20000000000 */
[--C-:B------:R-:W-:Y:S01]  /*25e0*/  @!P5 IMAD.IADD R59, R59, 0x1, -R2.reuse ;  /* 0x000000013b3bd824 */ /* 0x100fe200078e0a02 */
[----:B------:R-:W-:Y:S01]  /*25f0*/  IABS R57, R10 ;  /* 0x0000000a00397213 */ /* 0x000fe20000000000 */
[----:B------:R-:W-:Y:S01]  /*2600*/  IMAD.HI.U32 R4, R6, R25, RZ ;  /* 0x0000001906047227 */ /* 0x000fe200078e00ff */
[----:B------:R-:W-:Y:S01]  /*2610*/  ISETP.GE.AND P2, PT, R14, RZ, PT ;  /* 0x000000ff0e00720c */ /* 0x000fe20003f46270 */
[----:B------:R0:W-:Y:S01]  /*2620*/  STL [R1+0x138], RZ ;  /* 0x000138ff01007387 */ /* 0x0001e20000100800 */
[----:B------:R-:W-:Y:S01]  /*2630*/  ISETP.GE.AND P5, PT, R12, RZ, PT ;  /* 0x000000ff0c00720c */ /* 0x000fe20003fa6270 */
[----:B------:R-:W-:-:S02]  /*2640*/  @!P1 IMAD.IADD R67, R67, 0x1, -R2 ;  /* 0x0000000143439824 */ /* 0x000fc400078e0a02 */
[----:B------:R-:W-:Y:S01]  /*2650*/  @!P6 IMAD.IADD R7, R7, 0x1, -R2 ;  /* 0x000000010707e824 */ /* 0x000fe200078e0a02 */
[----:B------:R0:W-:Y:S01]  /*2660*/  STL [R1+0x13c], RZ ;  /* 0x00013cff01007387 */ /* 0x0001e20000100800 */
[----:B------:R-:W-:Y:S01]  /*2670*/  @!P0 IMAD.MOV R53, RZ, RZ, -R53 ;  /* 0x000000ffff358224 */ /* 0x000fe200078e0a35 */
[----:B------:R-:W-:Y:S01]  /*2680*/  ISETP.GT.U32.AND P0, PT, R2, R65, PT ;  /* 0x000000410200720c */ /* 0x000fe20003f04070 */
[----:B------:R-:W-:Y:S01]  /*2690*/  IMAD.HI.U32 R8, R6, R41, RZ ;  /* 0x0000002906087227 */ /* 0x000fe200078e00ff */
[----:B------:R-:W-:Y:S01]  /*26a0*/  ISETP.GT.U32.AND P6, PT, R2, R7, PT ;  /* 0x000000070200720c */ /* 0x000fe20003fc4070 */
[----:B------:R0:W-:Y:S02]  /*26b0*/  STL [R1+0x140], RZ ;  /* 0x000140ff01007387 */ /* 0x0001e40000100800 */
[C---:B------:R-:W-:Y:S02]  /*26c0*/  IMAD.HI.U32 R12, R6.reuse, R57, RZ ;  /* 0x00000039060c7227 */ /* 0x040fe400078e00ff */
[----:B------:R0:W-:Y:S02]  /*26d0*/  STL [R1+0x144], RZ ;  /* 0x000144ff01007387 */ /* 0x0001e40000100800 */
[----:B------:R-:W-:-:S02]  /*26e0*/  IMAD.HI.U32 R14, R6, R71, RZ ;  /* 0x00000047060e7227 */ /* 0x000fc400078e00ff */
[----:B------:R0:W-:Y:S02]  /*26f0*/  STL [R1+0x148], RZ ;  /* 0x000148ff01007387 */ /* 0x0001e40000100800 */
[----:B------:R-:W-:Y:S02]  /*2700*/  IMAD.MOV R4, RZ, RZ, -R4 ;  /* 0x000000ffff047224 */ /* 0x000fe400078e0a04 */
[----:B------:R-:W-:Y:S01]  /*2710*/  @!P3 IMAD.MOV R55, RZ, RZ, -R55 ;  /* 0x000000ffff37b224 */ /* 0x000fe200078e0a37 */
[----:B------:R-:W-:Y:S01]  /*2720*/  ISETP.GT.U32.AND P3, PT, R2, R67, PT ;  /* 0x000000430200720c */ /* 0x000fe20003f64070 */
[----:B------:R-:W-:Y:S01]  /*2730*/  IMAD.MOV R8, RZ, RZ, -R8 ;  /* 0x000000ffff087224 */ /* 0x000fe200078e0a08 */
[----:B------:R0:W-:Y:S01]  /*2740*/  STL [R1+0x14c], RZ ;  /* 0x00014cff01007387 */ /* 0x0001e20000100800 */
[----:B------:R-:W-:Y:S02]  /*2750*/  IMAD.MOV R12, RZ, RZ, -R12 ;  /* 0x000000ffff0c7224 */ /* 0x000fe400078e0a0c */
[----:B------:R-:W-:Y:S01]  /*2760*/  IMAD.MOV R14, RZ, RZ, -R14 ;  /* 0x000000ffff0e7224 */ /* 0x000fe200078e0a0e */
[----:B------:R0:W-:Y:S01]  /*2770*/  STL [R1+0x150], RZ ;  /* 0x000150ff01007387 */ /* 0x0001e20000100800 */
[----:B------:R-:W-:-:S03]  /*2780*/  IMAD.HI.U32 R6, R6, R69, RZ ;  /* 0x0000004506067227 */ /* 0x000fc600078e00ff */
[----:B------:R0:W-:Y:S01]  /*2790*/  STL [R1+0x154], RZ ;  /* 0x000154ff01007387 */ /* 0x0001e20000100800 */
[C---:B------:R-:W-:Y:S02]  /*27a0*/  IMAD R25, R2.reuse, R4, R25 ;  /* 0x0000000402197224 */ /* 0x040fe400078e0219 */
[C---:B------:R-:W-:Y:S01]  /*27b0*/  IMAD R41, R2.reuse, R8, R41 ;  /* 0x0000000802297224 */ /* 0x040fe200078e0229 */
[----:B------:R0:W-:Y:S01]  /*27c0*/  STL [R1+0x158], RZ ;  /* 0x000158ff01007387 */ /* 0x0001e20000100800 */
[C---:B------:R-:W-:Y:S01]  /*27d0*/  IMAD R57, R2.reuse, R12, R57 ;  /* 0x0000000c02397224 */ /* 0x040fe200078e0239 */
[C---:B------:R-:W-:Y:S01]  /*27e0*/  ISETP.GT.U32.AND P1, PT, R2.reuse, R25, PT ;  /* 0x000000190200720c */ /* 0x040fe20003f24070 */
[C---:B------:R-:W-:Y:S01]  /*27f0*/  IMAD R71, R2.reuse, R14, R71 ;  /* 0x0000000e02477224 */ /* 0x040fe200078e0247 */
[----:B------:R0:W-:Y:S01]  /*2800*/  STL [R1+0x15c], RZ ;  /* 0x00015cff01007387 */ /* 0x0001e20000100800 */
[----:B------:R-:W-:Y:S02]  /*2810*/  IMAD.MOV R6, RZ, RZ, -R6 ;  /* 0x000000ffff067224 */ /* 0x000fe400078e0a06 */
[----:B------:R-:W-:Y:S01]  /*2820*/  @!P4 IMAD.MOV R59, RZ, RZ, -R59 ;  /* 0x000000ffff3bc224 */ /* 0x000fe200078e0a3b */
[C---:B------:R-:W-:Y:S01]  /*2830*/  ISETP.GT.U32.AND P4, PT, R2.reuse, R41, PT ;  /* 0x000000290200720c */ /* 0x040fe20003f84070 */
[----:B------:R-:W-:Y:S01]  /*2840*/  @!P2 IMAD.MOV R61, RZ, RZ, -R61 ;  /* 0x000000ffff3da224 */ /* 0x000fe200078e0a3d */
[C---:B------:R-:W-:Y:S01]  /*2850*/  ISETP.GT.U32.AND P2, PT, R2.reuse, R57, PT ;  /* 0x000000390200720c */ /* 0x040fe20003f44070 */
[C---:B------:R-:W-:Y:S01]  /*2860*/  IMAD R69, R2.reuse, R6, R69 ;  /* 0x0000000602457224 */ /* 0x040fe200078e0245 */
[----:B------:R0:W-:Y:S01]  /*2870*/  STL [R1+0x160], RZ ;  /* 0x000160ff01007387 */ /* 0x0001e20000100800 */
[--C-:B------:R-:W-:Y:S01]  /*2880*/  @!P0 IMAD.IADD R65, R65, 0x1, -R2.reuse ;  /* 0x0000000141418824 */ /* 0x100fe200078e0a02 */
[----:B------:R-:W-:Y:S01]  /*2890*/  ISETP.GT.U32.AND P0, PT, R2, R71, PT ;  /* 0x000000470200720c */ /* 0x000fe20003f04070 */
[--C-:B------:R-:W-:Y:S01]  /*28a0*/  @!P3 IMAD.IADD R67, R67, 0x1, -R2.reuse ;  /* 0x000000014343b824 */ /* 0x100fe200078e0a02 */
[----:B------:R-:W-:Y:S01]  /*28b0*/  ISETP.GE.AND P3, PT, R24, RZ, PT ;  /* 0x000000ff1800720c */ /* 0x000fe20003f66270 */
[--C-:B------:R-:W-:Y:S01]  /*28c0*/  @!P6 IMAD.IADD R7, R7, 0x1, -R2.reuse ;  /* 0x000000010707e824 */ /* 0x100fe200078e0a02 */
[----:B------:R-:W-:Y:S01]  /*28d0*/  ISETP.GT.U32.AND P6, PT, R2, R69, PT ;  /* 0x000000450200720c */ /* 0x000fe20003fc4070 */
[--C-:B------:R-:W-:Y:S01]  /*28e0*/  @!P1 IMAD.IADD R25, R25, 0x1, -R2.reuse ;  /* 0x0000000119199824 */ /* 0x100fe200078e0a02 */
[----:B------:R-:W-:Y:S01]  /*28f0*/  ISETP.GE.AND P1, PT, R26, RZ, PT ;  /* 0x000000ff1a00720c */ /* 0x000fe20003f26270 */
[--C-:B------:R-:W-:Y:S01]  /*2900*/  @!P4 IMAD.IADD R41, R41, 0x1, -R2.reuse ;  /* 0x000000012929c824 */ /* 0x100fe200078e0a02 */
[----:B------:R0:W-:Y:S01]  /*2910*/  STL [R1+0x164], RZ ;  /* 0x000164ff01007387 */ /* 0x0001e20000100800 */
[--C-:B------:R-:W-:Y:S01]  /*2920*/  @!P2 IMAD.IADD R57, R57, 0x1, -R2.reuse ;  /* 0x000000013939a824 */ /* 0x100fe200078e0a02 */
[C---:B------:R-:W-:Y:S01]  /*2930*/  ISETP.GT.U32.AND P2, PT, R2.reuse, R25, PT ;  /* 0x000000190200720c */ /* 0x040fe20003f44070 */
[----:B------:R-:W-:Y:S01]  /*2940*/  @!P5 IMAD.MOV R63, RZ, RZ, -R63 ;  /* 0x000000ffff3fd224 */ /* 0x000fe200078e0a3f */
[----:B------:R0:W-:Y:S01]  /*2950*/  STL [R1+0x168], RZ ;  /* 0x000168ff01007387 */ /* 0x0001e20000100800 */
[--C-:B------:R-:W-:Y:S01]  /*2960*/  @!P0 IMAD.IADD R71, R71, 0x1, -R2.reuse ;  /* 0x0000000147478824 */ /* 0x100fe200078e0a02 */
[C---:B------:R-:W-:Y:S01]  /*2970*/  ISETP.GT.U32.AND P0, PT, R2.reuse, R41, PT ;  /* 0x000000290200720c */ /* 0x040fe20003f04070 */
[----:B------:R-:W-:Y:S01]  /*2980*/  @!P3 IMAD.MOV R65, RZ, RZ, -R65 ;  /* 0x000000ffff41b224 */ /* 0x000fe200078e0a41 */
[C---:B------:R-:W-:Y:S01]  /*2990*/  ISETP.GT.U32.AND P3, PT, R2.reuse, R57, PT ;  /* 0x000000390200720c */ /* 0x040fe20003f64070 */
[--C-:B------:R-:W-:Y:S01]  /*29a0*/  @!P6 IMAD.IADD R69, R69, 0x1, -R2.reuse ;  /* 0x000000014545e824 */ /* 0x100fe200078e0a02 */
[----:B------:R-:W-:Y:S01]  /*29b0*/  ISETP.GT.U32.AND P6, PT, R2, R71, PT ;  /* 0x000000470200720c */ /* 0x000fe20003fc4070 */
[----:B------:R0:W-:Y:S01]  /*29c0*/  STL [R1+0x16c], RZ ;  /* 0x00016cff01007387 */ /* 0x0001e20000100800 */
[----:B------:R-:W-:Y:S01]  /*29d0*/  @!P1 IMAD.MOV R67, RZ, RZ, -R67 ;  /* 0x000000ffff439224 */ /* 0x000fe200078e0a43 */
[----:B------:R-:W-:Y:S01]  /*29e0*/  ISETP.GE.AND P5, PT, R16, RZ, PT ;  /* 0x000000ff1000720c */ /* 0x000fe20003fa6270 */
[----:B------:R-:W-:Y:S01]  /*29f0*/  IMAD R3, R3, UR4, RZ ;  /* 0x0000000403037c24 */ /* 0x000fe2000f8e02ff */
[----:B------:R0:W-:Y:S01]  /*2a00*/  STL [R1+0x170], RZ ;  /* 0x000170ff01007387 */ /* 0x0001e20000100800 */
[----:B------:R-:W-:Y:S01]  /*2a10*/  ISETP.GT.U32.AND P1, PT, R2, R69, PT ;  /* 0x000000450200720c */ /* 0x000fe20003f24070 */
[--C-:B------:R-:W-:Y:S01]  /*2a20*/  @!P2 IMAD.IADD R25, R25, 0x1, -R2.reuse ;  /* 0x000000011919a824 */ /* 0x100fe200078e0a02 */
[----:B------:R-:W-:Y:S01]  /*2a30*/  ISETP.GE.AND P4, PT, R20, RZ, PT ;  /* 0x000000ff1400720c */ /* 0x000fe20003f86270 */
[----:B------:R0:W-:Y:S01]  /*2a40*/  STL [R1+0x174], RZ ;  /* 0x000174ff01007387 */ /* 0x0001e20000100800 */
[--C-:B------:R-:W-:Y:S01]  /*2a50*/  @!P0 IMAD.IADD R41, R41, 0x1, -R2.reuse ;  /* 0x0000000129298824 */ /* 0x100fe200078e0a02 */
[----:B------:R-:W-:Y:S01]  /*2a60*/  ISETP.GE.AND P2, PT, R22, RZ, PT ;  /* 0x000000ff1600720c */ /* 0x000fe20003f46270 */
[--C-:B------:R-:W-:Y:S01]  /*2a70*/  @!P3 IMAD.IADD R57, R57, 0x1, -R2.reuse ;  /* 0x000000013939b824 */ /* 0x100fe200078e0a02 */
[----:B------:R0:W-:Y:S01]  /*2a80*/  STL [R1+0x178], RZ ;  /* 0x000178ff01007387 */ /* 0x0001e20000100800 */
[--C-:B------:R-:W-:Y:S01]  /*2a90*/  @!P6 IMAD.IADD R71, R71, 0x1, -R2.reuse ;  /* 0x000000014747e824 */ /* 0x100fe200078e0a02 */
[----:B------:R-:W-:Y:S01]  /*2aa0*/  ISETP.GE.AND P0, PT, R10, RZ, PT ;  /* 0x000000ff0a00720c */ /* 0x000fe20003f06270 */
[----:B------:R-:W-:Y:S01]  /*2ab0*/  @!P5 IMAD.MOV R7, RZ, RZ, -R7 ;  /* 0x000000ffff07d224 */ /* 0x000fe200078e0a07 */
[----:B------:R0:W-:Y:S01]  /*2ac0*/  STL [R1+0x17c], RZ ;  /* 0x00017cff01007387 */ /* 0x0001e20000100800 */
[----:B------:R-:W-:Y:S01]  /*2ad0*/  ISETP.GE.AND P3, PT, R18, RZ, PT ;  /* 0x000000ff1200720c */ /* 0x000fe20003f66270 */
[----:B------:R-:W-:Y:S01]  /*2ae0*/  @!P1 IMAD.IADD R69, R69, 0x1, -R2 ;  /* 0x0000000145459824 */ /* 0x000fe200078e0a02 */
[----:B------:R-:W-:Y:S01]  /*2af0*/  ISETP.GE.AND P6, PT, R28, RZ, PT ;  /* 0x000000ff1c00720c */ /* 0x000fe20003fc6270 */
[----:B------:R0:W-:Y:S01]  /*2b00*/  STL [R1+0x180], RZ ;  /* 0x000180ff01007387 */ /* 0x0001e20000100800 */
[----:B------:R-:W-:Y:S01]  /*2b10*/  ISETP.NE.AND P1, PT, R17, RZ, PT ;  /* 0x000000ff1100720c */ /* 0x000fe20003f25270 */
[----:B------:R-:W-:Y:S01]  /*2b20*/  IMAD.SHL.U32 R4, R0, 0x2, RZ ;  /* 0x0000000200047824 */ /* 0x000fe200078e00ff */
[----:B------:R-:W-:Y:S01]  /*2b30*/  LOP3.LUT R2, RZ, R17, RZ, 0x33, !PT ;  /* 0x00000011ff027212 */ /* 0x000fe200078e33ff */
[----:B------:R0:W-:Y:S01]  /*2b40*/  STL [R1+0x184], RZ ;  /* 0x000184ff01007387 */ /* 0x0001e20000100800 */
[----:B------:R-:W-:Y:S01]  /*2b50*/  @!P4 IMAD.MOV R25, RZ, RZ, -R25 ;  /* 0x000000ffff19c224 */ /* 0x000fe200078e0a19 */
[----:B------:R-:W-:Y:S01]  /*2b60*/  UIADD3 UR4, UR6, 0x2000, URZ ;  /* 0x0000200006047890 */ /* 0x000fe2000fffe03f */
[C---:B------:R-:W-:Y:S01]  /*2b70*/  SEL R7, R2.reuse, R7, !P1 ;  /* 0x0000000702077207 */ /* 0x040fe20004800000 */
[----:B------:R0:W-:Y:S01]  /*2b80*/  STL [R1+0x188], RZ ;  /* 0x000188ff01007387 */ /* 0x0001e20000100800 */
[C---:B------:R-:W-:Y:S01]  /*2b90*/  SEL R9, R2.reuse, R9, !P1 ;  /* 0x0000000902097207 */ /* 0x040fe20004800000 */
[----:B------:R-:W-:Y:S01]  /*2ba0*/  @!P2 IMAD.MOV R41, RZ, RZ, -R41 ;  /* 0x000000ffff29a224 */ /* 0x000fe200078e0a29 */
[C---:B------:R-:W-:Y:S01]  /*2bb0*/  SEL R11, R2.reuse, R11, !P1 ;  /* 0x0000000b020b7207 */ /* 0x040fe20004800000 */
[----:B------:R0:W-:Y:S01]  /*2bc0*/  STL [R1+0x18c], RZ ;  /* 0x00018cff01007387 */ /* 0x0001e20000100800 */
[----:B------:R-:W-:Y:S01]  /*2bd0*/  SEL R13, R2, R13, !P1 ;  /* 0x0000000d020d7207 */ /* 0x000fe20004800000 */
[----:B------:R-:W-:Y:S01]  /*2be0*/  @!P0 IMAD.MOV R57, RZ, RZ, -R57 ;  /* 0x000000ffff398224 */ /* 0x000fe200078e0a39 */
[----:B------:R-:W-:Y:S01]  /*2bf0*/  LEA R6, P0, R3, UR8, 0x1 ;  /* 0x0000000803067c11 */ /* 0x000fe2000f8008ff */
[----:B------:R0:W-:Y:S01]  /*2c00*/  STL [R1+0x190], RZ ;  /* 0x000190ff01007387 */ /* 0x0001e20000100800 */
[----:B------:R-:W-:Y:S01]  /*2c10*/  @!P3 IMAD.MOV R71, RZ, RZ, -R71 ;  /* 0x000000ffff47b224 */ /* 0x000fe200078e0a47 */
[----:B------:R-:W-:Y:S01]  /*2c20*/  LOP3.LUT R4, R4, 0x7e, RZ, 0xc0, !PT ;  /* 0x0000007e04047812 */ /* 0x000fe200078ec0ff */
[----:B------:R-:W-:Y:S01]  /*2c30*/  @!P6 IMAD.MOV R69, RZ, RZ, -R69 ;  /* 0x000000ffff45e224 */ /* 0x000fe200078e0a45 */
[----:B------:R0:W-:Y:S01]  /*2c40*/  STL [R1+0x194], RZ ;  /* 0x000194ff01007387 */ /* 0x0001e20000100800 */
[C---:B------:R-:W-:Y:S01]  /*2c50*/  SEL R15, R2.reuse, R15, !P1 ;  /* 0x0000000f020f7207 */ /* 0x040fe20004800000 */
[----:B------:R-:W-:Y:S01]  /*2c60*/  IMAD R7, R7, UR5, RZ ;  /* 0x0000000507077c24 */ /* 0x000fe2000f8e02ff */
[C---:B------:R-:W-:Y:S01]  /*2c70*/  SEL R19, R2.reuse, R19, !P1 ;  /* 0x0000001302137207 */ /* 0x040fe20004800000 */
        /* <DEDUP_REMOVED lines=14> */
[----:B------:R-:W-:Y:S01]  /*2d60*/  IMAD R198, R75, 0x20, R4 ;  /* 0x000000204bc67824 */ /* 0x000fe200078e0204 */
        /* <DEDUP_REMOVED lines=36> */
[----:B------:R-:W-:Y:S01]  /*2fb0*/  SEL R71, R2, R71, !P1 ;  /* 0x0000004702477207 */ /* 0x000fe20004800000 */
[----:B------:R0:W-:Y:S01]  /*2fc0*/  STL [R1+0x1cc], RZ ;  /* 0x0001ccff01007387 */ /* 0x0001e20000100800 */
[----:B------:R-:W-:Y:S01]  /*2fd0*/  LEA.HI.X.SX32 R2, R3, UR9, 0x1, P0 ;  /* 0x0000000903027c11 */ /* 0x000fe200080f0eff */
[----:B------:R-:W-:Y:S01]  /*2fe0*/  ULDC.64 UR8, c[0x0][0x218] ;  /* 0x0000860000087ab9 */ /* 0x000fe20000000a00 */
[----:B------:R-:W-:Y:S01]  /*2ff0*/  LOP3.LUT R0, R4, 0x90, R73, 0x78, !PT ;  /* 0x0000009004007812 */ /* 0x000fe200078e7849 */
[----:B------:R0:W-:Y:S01]  /*3000*/  STL [R1+0x1d0], RZ ;  /* 0x0001d0ff01007387 */ /* 0x0001e20000100800 */
[----:B------:R-:W-:Y:S01]  /*3010*/  LEA R250, P4, R7, UR8, 0x1 ;  /* 0x0000000807fa7c11 */ /* 0x000fe2000f8808ff */
[----:B------:R-:W1:Y:S01]  /*3020*/  LDC R4, c[0x0][0x23c] ;  /* 0x00008f00ff047b82 */ /* 0x000e620000000800 */
[----:B------:R-:W-:Y:S01]  /*3030*/  LEA R248, P3, R9, UR8, 0x1 ;  /* 0x0000000809f87c11 */ /* 0x000fe2000f8608ff */
[----:B------:R0:W-:Y:S01]  /*3040*/  STL [R1+0x1d4], RZ ;  /* 0x0001d4ff01007387 */ /* 0x0001e20000100800 */
[----:B------:R-:W-:Y:S01]  /*3050*/  LEA R246, P2, R11, UR8, 0x1 ;  /* 0x000000080bf67c11 */ /* 0x000fe2000f8408ff */
[----:B------:R-:W-:Y:S01]  /*3060*/  IMAD R35, R35, UR5, RZ ;  /* 0x0000000523237c24 */ /* 0x000fe2000f8e02ff */
[----:B------:R-:W-:Y:S01]  /*3070*/  LEA R243, P1, R13, UR8, 0x1 ;  /* 0x000000080df37c11 */ /* 0x000fe2000f8208ff */
[----:B------:R0:W-:Y:S01]  /*3080*/  STL [R1+0x1d8], RZ ;  /* 0x0001d8ff01007387 */ /* 0x0001e20000100800 */
[----:B------:R-:W-:Y:S01]  /*3090*/  LEA.HI.X.SX32 R249, R7, UR9, 0x1, P4 ;  /* 0x0000000907f97c11 */ /* 0x000fe2000a0f0eff */
[----:B------:R-:W-:Y:S01]  /*30a0*/  IMAD R37, R37, UR5, RZ ;  /* 0x0000000525257c24 */ /* 0x000fe2000f8e02ff */
[----:B------:R-:W-:Y:S01]  /*30b0*/  LEA.HI.X.SX32 R247, R9, UR9, 0x1, P3 ;  /* 0x0000000909f77c11 */ /* 0x000fe200098f0eff */
[----:B------:R0:W-:Y:S01]  /*30c0*/  STL [R1+0x1dc], RZ ;  /* 0x0001dcff01007387 */ /* 0x0001e20000100800 */
[----:B------:R-:W-:Y:S01]  /*30d0*/  LEA.HI.X.SX32 R244, R11, UR9, 0x1, P2 ;  /* 0x000000090bf47c11 */ /* 0x000fe200090f0eff */
[----:B------:R-:W-:Y:S01]  /*30e0*/  IMAD R39, R39, UR5, RZ ;  /* 0x0000000527277c24 */ /* 0x000fe2000f8e02ff */
[----:B------:R-:W-:Y:S01]  /*30f0*/  LEA.HI.X.SX32 R203, R13, UR9, 0x1, P1 ;  /* 0x000000090dcb7c11 */ /* 0x000fe200088f0eff */
[----:B------:R0:W-:Y:S01]  /*3100*/  STL [R1+0x1e0], RZ ;  /* 0x0001e0ff01007387 */ /* 0x0001e20000100800 */
[----:B------:R-:W-:Y:S01]  /*3110*/  IMAD R41, R41, UR5, RZ ;  /* 0x0000000529297c24 */ /* 0x000fe2000f8e02ff */
[----:B------:R-:W-:Y:S01]  /*3120*/  LEA R202, P0, R15, UR8, 0x1 ;  /* 0x000000080fca7c11 */ /* 0x000fe2000f8008ff */
[----:B------:R-:W-:Y:S01]  /*3130*/  IMAD R43, R43, UR5, RZ ;  /* 0x000000052b2b7c24 */ /* 0x000fe2000f8e02ff */
[----:B------:R0:W-:Y:S01]  /*3140*/  STL [R1+0x1e4], RZ ;  /* 0x0001e4ff01007387 */ /* 0x0001e20000100800 */
[----:B------:R-:W-:Y:S01]  /*3150*/  LEA R17, P6, R16, UR8, 0x1 ;  /* 0x0000000810117c11 */ /* 0x000fe2000f8c08ff */
[----:B------:R-:W-:Y:S01]  /*3160*/  IMAD R45, R45, UR5, RZ ;  /* 0x000000052d2d7c24 */ /* 0x000fe2000f8e02ff */
[----:B------:R-:W-:Y:S01]  /*3170*/  LEA R19, P5, R18, UR8, 0x1 ;  /* 0x0000000812137c11 */ /* 0x000fe2000f8a08ff */
        /* <DEDUP_REMOVED lines=23> */
[----:B------:R-:W-:Y:S01]  /*32f0*/  LEA R157, P0, R31, UR8, 0x1 ;  /* 0x000000081f9d7c11 */ /* 0x000fe2000f8008ff */
        /* <DEDUP_REMOVED lines=13> */
[----:B------:R-:W-:Y:S01]  /*33d0*/  LEA.HI.X.SX32 R156, R31, UR9, 0x1, P0 ;  /* 0x000000091f9c7c11 */ /* 0x000fe200080f0eff */
[----:B------:R-:W-:Y:S01]  /*33e0*/  USHF.R.U32.HI UR4, URZ, 0x4, UR4 ;  /* 0x000000043f047899 */ /* 0x000fe20008011604 */
[----:B------:R-:W-:Y:S01]  /*33f0*/  LEA.HI.X.SX32 R158, R33, UR9, 0x1, P6 ;  /* 0x00000009219e7c11 */ /* 0x000fe2000b0f0eff */
[----:B-1----:R-:W-:Y:S01]  /*3400*/  IMAD R242, R199, R4, RZ ;  /* 0x00000004c7f27224 */ /* 0x002fe200078e02ff */
[----:B------:R-:W-:Y:S01]  /*3410*/  LEA.HI.X.SX32 R160, R35, UR9, 0x1, P5 ;  /* 0x0000000923a07c11 */ /* 0x000fe2000a8f0eff */
[----:B------:R-:W-:Y:S01]  /*3420*/  IMAD.SHL.U32 R245, R4, 0x10, RZ ;  /* 0x0000001004f57824 */ /* 0x000fe200078e00ff */
[----:B------:R-:W-:Y:S01]  /*3430*/  LEA.HI.X.SX32 R162, R37, UR9, 0x1, P4 ;  /* 0x0000000925a27c11 */ /* 0x000fe2000a0f0eff */
[----:B------:R-:W-:Y:S01]  /*3440*/  USGXT.U32 UR4, UR4, 0xe ;  /* 0x0000000e0404789a */ /* 0x000fe20008000000 */
[----:B------:R-:W-:-:S02]  /*3450*/  LEA.HI.X.SX32 R164, R39, UR9, 0x1, P3 ;  /* 0x0000000927a47c11 */ /* 0x000fc400098f0eff */
[----:B------:R-:W-:Y:S02]  /*3460*/  CS2R R24, SRZ ;  /* 0x0000000000187805 */ /* 0x000fe4000001ff00 */
[----:B------:R-:W-:Y:S02]  /*3470*/  LEA.HI.X.SX32 R166, R41, UR9, 0x1, P2 ;  /* 0x0000000929a67c11 */ /* 0x000fe400090f0eff */
[----:B------:R-:W-:Y:S02]  /*3480*/  CS2R R26, SRZ ;  /* 0x00000000001a7805 */ /* 0x000fe4000001ff00 */
[----:B------:R-:W-:Y:S02]  /*3490*/  LEA.HI.X.SX32 R168, R43, UR9, 0x1, P1 ;  /* 0x000000092ba87c11 */ /* 0x000fe400088f0eff */
[----:B------:R-:W-:Y:S02]  /*34a0*/  CS2R R28, SRZ ;  /* 0x00000000001c7805 */ /* 0x000fe4000001ff00 */
[----:B------:R-:W-:-:S02]  /*34b0*/  LEA R171, P0, R45, UR8, 0x1 ;  /* 0x000000082dab7c11 */ /* 0x000fc4000f8008ff */
[----:B------:R-:W-:Y:S02]  /*34c0*/  CS2R R30, SRZ ;  /* 0x00000000001e7805 */ /* 0x000fe4000001ff00 */
[----:B------:R-:W-:Y:S02]  /*34d0*/  LEA R173, P6, R47, UR8, 0x1 ;  /* 0x000000082fad7c11 */ /* 0x000fe4000f8c08ff */
[----:B------:R-:W-:Y:S02]  /*34e0*/  CS2R R32, SRZ ;  /* 0x0000000000207805 */ /* 0x000fe4000001ff00 */
[----:B------:R-:W-:Y:S02]  /*34f0*/  LEA R175, P5, R49, UR8, 0x1 ;  /* 0x0000000831af7c11 */ /* 0x000fe4000f8a08ff */
        /* <DEDUP_REMOVED lines=9> */
[----:B------:R-:W-:Y:S02]  /*3590*/  LEA.HI.X.SX32 R170, R45, UR9, 0x1, P0 ;  /* 0x000000092daa7c11 */ /* 0x000fe400080f0eff */
[----:B------:R-:W-:Y:S02]  /*35a0*/  CS2R R44, SRZ ;  /* 0x00000000002c7805 */ /* 0x000fe4000001ff00 */
[----:B------:R-:W-:Y:S02]  /*35b0*/  LEA.HI.X.SX32 R172, R47, UR9, 0x1, P6 ;  /* 0x000000092fac7c11 */ /* 0x000fe4000b0f0eff */
[----:B------:R-:W-:Y:S02]  /*35c0*/  CS2R R46, SRZ ;  /* 0x00000000002e7805 */ /* 0x000fe4000001ff00 */
[----:B------:R-:W-:-:S02]  /*35d0*/  LEA.HI.X.SX32 R174, R49, UR9, 0x1, P5 ;  /* 0x0000000931ae7c11 */ /* 0x000fc4000a8f0eff */
        /* <DEDUP_REMOVED lines=9> */
[----:B------:R-:W-:Y:S02]  /*3670*/  LEA R185, P0, R59, UR8, 0x1 ;  /* 0x000000083bb97c11 */ /* 0x000fe4000f8008ff */
[----:B------:R-:W-:Y:S02]  /*3680*/  CS2R R72, SRZ ;  /* 0x0000000000487805 */ /* 0x000fe4000001ff00 */
[----:B------:R-:W-:-:S02]  /*3690*/  LEA R187, P6, R61, UR8, 0x1 ;  /* 0x000000083dbb7c11 */ /* 0x000fc4000f8c08ff */
[----:B------:R-:W-:Y:S02]  /*36a0*/  CS2R R74, SRZ ;  /* 0x00000000004a7805 */ /* 0x000fe4000001ff00 */
[----:B------:R-:W-:Y:S01]  /*36b0*/  LEA R189, P5, R63, UR8, 0x1 ;  /* 0x000000083fbd7c11 */ /* 0x000fe2000f8a08ff */
[----:B------:R-:W-:Y:S01]  /*36c0*/  IMAD.U32 R4, RZ, RZ, UR7 ;  /* 0x00000007ff047e24 */ /* 0x000fe2000f8e00ff */
[----:B------:R-:W-:Y:S01]  /*36d0*/  LEA R191, P4, R65, UR8, 0x1 ;  /* 0x0000000841bf7c11 */ /* 0x000fe2000f8808ff */
[----:B------:R-:W-:Y:S01]  /*36e0*/  UMOV UR5, URZ ;  /* 0x0000003f00057c82 */ /* 0x000fe20008000000 */
[----:B------:R-:W-:Y:S02]  /*36f0*/  LEA R193, P3, R67, UR8, 0x1 ;  /* 0x0000000843c17c11 */ /* 0x000fe4000f8608ff */
[----:B------:R-:W-:Y:S02]  /*3700*/  LEA R195, P2, R69, UR8, 0x1 ;  /* 0x0000000845c37c11 */ /* 0x000fe4000f8408ff */
[----:B------:R-:W-:Y:S01]  /*3710*/  LEA R197, P1, R71, UR8, 0x1 ;  /* 0x0000000847c57c11 */ /* 0x000fe2000f8208ff */
[----:B------:R-:W-:Y:S01]  /*3720*/  UMOV UR8, 0x80 ;  /* 0x0000008000087882 */ /* 0x000fe20000000000 */
[----:B------:R-:W-:-:S02]  /*3730*/  LOP3.LUT R3, R198, 0x10, RZ, 0x3c, !PT ;  /* 0x00000010c6037812 */ /* 0x000fc400078e3cff */
[----:B------:R-:W-:Y:S02]  /*3740*/  LEA.HI.X.SX32 R184, R59, UR9, 0x1, P0 ;  /* 0x000000093bb87c11 */ /* 0x000fe400080f0eff */
[----:B------:R-:W-:Y:S02]  /*3750*/  CS2R R58, SRZ ;  /* 0x00000000003a7805 */ /* 0x000fe4000001ff00 */
[----:B------:R-:W-:Y:S02]  /*3760*/  LEA.HI.X.SX32 R186, R61, UR9, 0x1, P6 ;  /* 0x000000093dba7c11 */ /* 0x000fe4000b0f0eff */
[----:B------:R-:W-:Y:S02]  /*3770*/  CS2R R60, SRZ ;  /* 0x00000000003c7805 */ /* 0x000fe4000001ff00 */
[----:B------:R-:W-:Y:S02]  /*3780*/  LEA.HI.X.SX32 R188, R63, UR9, 0x1, P5 ;  /* 0x000000093fbc7c11 */ /* 0x000fe4000a8f0eff */
[----:B------:R-:W-:-:S02]  /*3790*/  CS2R R62, SRZ ;  /* 0x00000000003e7805 */ /* 0x000fc4000001ff00 */
        /* <DEDUP_REMOVED lines=8> */
[C---:B------:R-:W-:Y:S01]  /*3820*/  LOP3.LUT R8, R198.reuse, 0x20, RZ, 0x3c, !PT ;  /* 0x00000020c6087812 */ /* 0x040fe200078e3cff */
[----:B------:R-:W-:Y:S01]  /*3830*/  UMOV UR9, 0x40000040 ;  /* 0x4000004000097882 */ /* 0x000fe20000000000 */
[C---:B------:R-:W-:Y:S01]  /*3840*/  LOP3.LUT R7, R198.reuse, 0x30, RZ, 0x3c, !PT ;  /* 0x00000030c6077812 */ /* 0x040fe200078e3cff */
[----:B------:R-:W-:Y:S01]  /*3850*/  UIADD3.64 UR8, UR4, UR8, URZ ;  /* 0x0000000804087297 */ /* 0x000fe2000fffe03f */
[C---:B------:R-:W-:Y:S02]  /*3860*/  LOP3.LUT R3, R198.reuse, 0x40, RZ, 0x3c, !PT ;  /* 0x00000040c6037812 */ /* 0x040fe400078e3cff */
[----:B------:R-:W-:-:S02]  /*3870*/  LOP3.LUT R8, R198, 0x50, RZ, 0x3c, !PT ;  /* 0x00000050c6087812 */ /* 0x000fc400078e3cff */
[C---:B------:R-:W-:Y:S02]  /*3880*/  LOP3.LUT R7, R198.reuse, 0x60, RZ, 0x3c, !PT ;  /* 0x00000060c6077812 */ /* 0x040fe400078e3cff */
[----:B0-----:R-:W-:-:S07]  /*3890*/  LOP3.LUT R3, R198, 0x70, RZ, 0x3c, !PT ;  /* 0x00000070c6037812 */ /* 0x001fce00078e3cff */
.L_x_1:
[----:B------:R-:W0:Y:S01]  /*38a0*/  LDC R7, c[0x0][0x238] ;  /* 0x00008e00ff077b82 */ /* 0x000e220000000800 */
[C---:B------:R-:W-:Y:S01]  /*38b0*/  ISETP.GT.AND P0, PT, R4.reuse, RZ, PT ;  /* 0x000000ff0400720c */ /* 0x040fe20003f04270 */
[----:B------:R-:W-:Y:S01]  /*38c0*/  IMAD.MOV.U32 R3, RZ, RZ, R2 ;  /* 0x000000ffff037224 */ /* 0x000fe200078e0002 */
[----:B------:R-:W-:Y:S01]  /*38d0*/  PRMT R10, RZ, 0x7610, R10 ;  /* 0x00007610ff0a7816 */ /* 0x000fe2000000000a */
[----:B------:R-:W-:Y:S01]  /*38e0*/  IMAD.MOV.U32 R2, RZ, RZ, R6 ;  /* 0x000000ffff027224 */ /* 0x000fe200078e0006 */
[C---:B------:R-:W-:Y:S01]  /*38f0*/  ISETP.GT.AND P1, PT, R4.reuse, 0x8, PT ;  /* 0x000000080400780c */ /* 0x040fe20003f24270 */
[----:B------:R-:W-:Y:S02]  /*3900*/  STL.64 [R1+0x408], R150 ;  /* 0x0004089601007387 */ /* 0x000fe40000100a00 */
[----:B------:R-:W1:Y:S08]  /*3910*/  LDC R8, c[0x0][0x238] ;  /* 0x00008e00ff087b82 */ /* 0x000e700000000800 */
[----:B------:R-:W2:Y:S01]  /*3920*/  LDC R9, c[0x0][0x238] ;  /* 0x00008e00ff097b82 */ /* 0x000ea20000000800 */
[----:B------:R-:W3:Y:S01]  /*3930*/  @P0 LDG.E.U16 R10, desc[UR12][R2.64] ;  /* 0x0000000c020a0981 */ /* 0x000ee2000c1e1500 */
[----:B------:R-:W-:-:S02]  /*3940*/  ISETP.GT.AND P0, PT, R4, 0x1, PT ;  /* 0x000000010400780c */ /* 0x000fc40003f04270 */
[----:B------:R-:W-:Y:S01]  /*3950*/  PRMT R11, RZ, 0x7610, R11 ;  /* 0x00007610ff0b7816 */ /* 0x000fe2000000000b */
[----:B------:R-:W-:Y:S01]  /*3960*/  STL.64 [R1+0x400], R148 ;  /* 0x0004009401007387 */ /* 0x000fe20000100a00 */
[----:B0-----:R-:W-:Y:S01]  /*3970*/  IMAD.SHL.U32 R7, R7, 0x8, RZ ;  /* 0x0000000807077824 */ /* 0x001fe200078e00ff */
[----:B------:R-:W-:Y:S02]  /*3980*/  PRMT R12, RZ, 0x7610, R12 ;  /* 0x00007610ff0c7816 */ /* 0x000fe4000000000c */
[----:B------:R-:W-:Y:S01]  /*3990*/  STL.64 [R1+0x3f8], R146 ;  /* 0x0003f89201007387 */ /* 0x000fe20000100a00 */
[----:B------:R-:W-:Y:S01]  /*39a0*/  IMAD.WIDE R6, R7, 0x2, R2 ;  /* 0x0000000207067825 */ /* 0x000fe200078e0202 */
[----:B------:R-:W-:Y:S02]  /*39b0*/  PRMT R13, RZ, 0x7610, R13 ;  /* 0x00007610ff0d7816 */ /* 0x000fe4000000000d */
[----:B------:R-:W-:Y:S04]  /*39c0*/  STL.64 [R1+0x3f0], R144 ;  /* 0x0003f09001007387 */ /* 0x000fe80000100a00 */
[----:B------:R1:W4:Y:S01]  /*39d0*/  @P1 LDG.E.U16 R11, desc[UR12][R6.64] ;  /* 0x0000000c060b1981 */ /* 0x000322000c1e1500 */
[----:B------:R-:W-:-:S02]  /*39e0*/  PRMT R14, RZ, 0x7610, R14 ;  /* 0x00007610ff0e7816 */ /* 0x000fc4000000000e */
[----:B------:R-:W-:Y:S01]  /*39f0*/  PRMT R200, RZ, 0x7610, R200 ;  /* 0x00007610ffc87816 */ /* 0x000fe200000000c8 */
[----:B------:R-:W-:Y:S01]  /*3a00*/  STL.64 [R1+0x3e0], R142 ;  /* 0x0003e08e01007387 */ /* 0x000fe20000100a00 */
[----:B--2---:R-:W-:Y:S02]  /*3a10*/  IMAD R9, R9, 0x9, RZ ;  /* 0x0000000909097824 */ /* 0x004fe400078e02ff */
[----:B-1----:R-:W-:Y:S01]  /*3a20*/  IMAD.WIDE R6, R8, 0x2, R2 ;  /* 0x0000000208067825 */ /* 0x002fe200078e0202 */
[C---:B------:R-:W-:Y:S01]  /*3a30*/  ISETP.GT.AND P1, PT, R4.reuse, 0x9, PT ;  /* 0x000000090400780c */ /* 0x040fe20003f24270 */
[----:B------:R-:W-:Y:S01]  /*3a40*/  STL.64 [R1+0x3d8], R140 ;  /* 0x0003d88c01007387 */ /* 0x000fe20000100a00 */
[----:B------:R-:W-:Y:S01]  /*3a50*/  PRMT R201, RZ, 0x7610, R201 ;  /* 0x00007610ffc97816 */ /* 0x000fe200000000c9 */
[----:B------:R-:W0:Y:S02]  /*3a60*/  LDC R8, c[0x0][0x238] ;  /* 0x00008e00ff087b82 */ /* 0x000e240000000800 */
[----:B------:R1:W2:Y:S04]  /*3a70*/  @P0 LDG.E.U16 R12, desc[UR12][R6.64] ;  /* 0x0000000c060c0981 */ /* 0x0002a8000c1e1500 */
[----:B------:R-:W-:Y:S01]  /*3a80*/  STL.64 [R1+0x3d0], R138 ;  /* 0x0003d08a01007387 */ /* 0x000fe20000100a00 */
[----:B-1----:R-:W-:Y:S01]  /*3a90*/  IMAD.WIDE R6, R9, 0x2, R2 ;  /* 0x0000000209067825 */ /* 0x002fe200078e0202 */
[----:B------:R-:W-:Y:S01]  /*3aa0*/  ISETP.GT.AND P0, PT, R4, 0x2, PT ;  /* 0x000000020400780c */ /* 0x000fe20003f04270 */
[----:B------:R-:W1:Y:S01]  /*3ab0*/  LDC R9, c[0x0][0x238] ;  /* 0x00008e00ff097b82 */ /* 0x000e620000000800 */
[----:B------:R-:W-:Y:S04]  /*3ac0*/  STL.64 [R1+0x3c8], R136 ;  /* 0x0003c88801007387 */ /* 0x000fe80000100a00 */
[----:B------:R5:W2:Y:S01]  /*3ad0*/  @P1 LDG.E.U16 R13, desc[UR12][R6.64] ;  /* 0x0000000c060d1981 */ /* 0x000aa2000c1e1500 */
[----:B-1----:R-:W-:-:S03]  /*3ae0*/  IMAD.SHL.U32 R9, R9, 0x2, RZ ;  /* 0x0000000209097824 */ /* 0x002fc600078e00ff */
[----:B------:R-:W-:Y:S01]  /*3af0*/  STL.64 [R1+0x3c0], R134 ;  /* 0x0003c08601007387 */ /* 0x000fe20000100a00 */
[----:B-----5:R-:W-:Y:S01]  /*3b00*/  IMAD.WIDE R6, R9, 0x2, R2 ;  /* 0x0000000209067825 */ /* 0x020fe200078e0202 */
[----:B------:R-:W-:Y:S01]  /*3b10*/  ISETP.GT.AND P1, PT, R4, 0xa, PT ;  /* 0x0000000a0400780c */ /* 0x000fe20003f24270 */
[----:B------:R-:W1:Y:S01]  /*3b20*/  LDC R9, c[0x0][0x238] ;  /* 0x00008e00ff097b82 */ /* 0x000e620000000800 */
[----:B------:R-:W-:Y:S04]  /*3b30*/  STL.64 [R1+0x3b8], R132 ;  /* 0x0003b88401007387 */ /* 0x000fe80000100a00 */
[----:B------:R5:W2:Y:S01]  /*3b40*/  @P0 LDG.E.U16 R14, desc[UR12][R6.64] ;  /* 0x0000000c060e0981 */ /* 0x000aa2000c1e1500 */
[----:B-1----:R-:W-:-:S03]  /*3b50*/  IMAD R9, R9, 0xa, RZ ;  /* 0x0000000a09097824 */ /* 0x002fc600078e02ff */
        /* <DEDUP_REMOVED lines=8> */
[----:B-----5:R-:W-:-:S03]  /*3be0*/  IMAD.WIDE R6, R9, 0x2, R2 ;  /* 0x0000000209067825 */ /* 0x020fc600078e0202 */
[----:B------:R-:W-:Y:S01]  /*3bf0*/  STL.64 [R1+0x398], R124 ;  /* 0x0003987c01007387 */ /* 0x000fe20000100a00 */
[----:B------:R-:W1:Y:S03]  /*3c00*/  LDC R9, c[0x0][0x238] ;  /* 0x00008e00ff097b82 */ /* 0x000e660000000800 */
[----:B------:R5:W2:Y:S01]  /*3c10*/  @P0 LDG.E.U16 R201, desc[UR12][R6.64] ;  /* 0x0000000c06c90981 */ /* 0x000aa2000c1e1500 */
[----:B------:R-:W-:-:S03]  /*3c20*/  ISETP.GT.AND P1, PT, R4, 0xb, PT ;  /* 0x0000000b0400780c */ /* 0x000fc60003f24270 */
[----:B------:R-:W-:Y:S04]  /*3c30*/  STL.64 [R1+0x390], R122 ;  /* 0x0003907a01007387 */ /* 0x000fe80000100a00 */
[----:B------:R-:W-:Y:S04]  /*3c40*/  STL.64 [R1+0x388], R120 ;  /* 0x0003887801007387 */ /* 0x000fe80000100a00 */
[----:B------:R-:W-:Y:S01]  /*3c50*/  STL.64 [R1+0x380], R118 ;  /* 0x0003807601007387 */ /* 0x000fe20000100a00 */
[----:B------:R-:W-:-:S03]  /*3c60*/  PRMT R232, RZ, 0x7610, R232 ;  /* 0x00007610ffe87816 */ /* 0x000fc600000000e8 */
[----:B------:R-:W-:Y:S04]  /*3c70*/  STL.64 [R1+0x378], R116 ;  /* 0x0003787401007387 */ /* 0x000fe80000100a00 */
[----:B------:R-:W-:Y:S01]  /*3c80*/  STL.64 [R1+0x370], R114 ;  /* 0x0003707201007387 */ /* 0x000fe20000100a00 */
[----:B-1----:R-:W-:-:S03]  /*3c90*/  IMAD R9, R9, 0xb, RZ ;  /* 0x0000000b09097824 */ /* 0x002fc600078e02ff */
[----:B------:R-:W-:Y:S01]  /*3ca0*/  STL.64 [R1+0x368], R112 ;  /* 0x0003687001007387 */ /* 0x000fe20000100a00 */
[----:B-----5:R-:W-:Y:S02]  /*3cb0*/  IMAD.WIDE R6, R9, 0x2, R2 ;  /* 0x0000000209067825 */ /* 0x020fe400078e0202 */
[----:B------:R-:W1:Y:S01]  /*3cc0*/  LDC R9, c[0x0][0x238] ;  /* 0x00008e00ff097b82 */ /* 0x000e620000000800 */
[----:B------:R-:W-:Y:S04]  /*3cd0*/  STL.64 [R1+0x360], R110 ;  /* 0x0003606e01007387 */ /* 0x000fe80000100a00 */
[----:B------:R-:W-:Y:S04]  /*3ce0*/  STL.64 [R1+0x358], R108 ;  /* 0x0003586c01007387 */ /* 0x000fe80000100a00 */
[----:B------:R-:W-:Y:S04]  /*3cf0*/  STL.64 [R1+0x350], R106 ;  /* 0x0003506a01007387 */ /* 0x000fe80000100a00 */
[----:B------:R-:W-:Y:S04]  /*3d00*/  STL.64 [R1+0x348], R104 ;  /* 0x0003486801007387 */ /* 0x000fe80000100a00 */
[----:B------:R-:W-:Y:S04]  /*3d10*/  STL.64 [R1+0x340], R102 ;  /* 0x0003406601007387 */ /* 0x000fe80000100a00 */
[----:B------:R-:W-:Y:S01]  /*3d20*/  STL.64 [R1+0x338], R100 ;  /* 0x0003386401007387 */ /* 0x000fe20000100a00 */
[----:B-1----:R-:W-:-:S03]  /*3d30*/  IMAD.SHL.U32 R9, R9, 0x4, RZ ;  /* 0x0000000409097824 */ /* 0x002fc600078e00ff */
[----:B------:R-:W-:Y:S04]  /*3d40*/  STL.64 [R1+0x330], R98 ;  /* 0x0003306201007387 */ /* 0x000fe80000100a00 */
[----:B------:R1:W5:Y:S04]  /*3d50*/  @P1 LDG.E.U16 R232, desc[UR12][R6.64] ;  /* 0x0000000c06e81981 */ /* 0x000368000c1e1500 */
[----:B------:R-:W-:Y:S04]  /*3d60*/  STL.64 [R1+0x328], R96 ;  /* 0x0003286001007387 */ /* 0x000fe80000100a00 */
[----:B------:R-:W-:Y:S01]  /*3d70*/  STL.64 [R1+0x320], R94 ;  /* 0x0003205e01007387 */ /* 0x000fe20000100a00 */
[----:B-1----:R-:W-:-:S02]  /*3d80*/  IMAD.WIDE R6, R9, 0x2, R2 ;  /* 0x0000000209067825 */ /* 0x002fc400078e0202 */
[----:B------:R-:W1:Y:S01]  /*3d90*/  LDC R9, c[0x0][0x238] ;  /* 0x00008e00ff097b82 */ /* 0x000e620000000800 */
[----:B------:R-:W-:Y:S04]  /*3da0*/  STL.64 [R1+0x318], R92 ;  /* 0x0003185c01007387 */ /* 0x000fe80000100a00 */
        /* <DEDUP_REMOVED lines=9> */
[----:B------:R-:W-:Y:S01]  /*3e40*/  STL.64 [R1+0x2c8], R72 ;  /* 0x0002c84801007387 */ /* 0x000fe20000100a00 */
[----:B------:R-:W-:-:S03]  /*3e50*/  ISETP.GT.AND P0, PT, R4, 0x4, PT ;  /* 0x000000040400780c */ /* 0x000fc60003f04270 */
[----:B------:R-:W-:Y:S04]  /*3e60*/  STL.64 [R1+0x2c0], R70 ;  /* 0x0002c04601007387 */ /* 0x000fe80000100a00 */
[----:B------:R-:W-:Y:S04]  /*3e70*/  STL.64 [R1+0x2b8], R68 ;  /* 0x0002b84401007387 */ /* 0x000fe80000100a00 */
[----:B------:R-:W-:Y:S04]  /*3e80*/  STL.64 [R1+0x2b0], R66 ;  /* 0x0002b04201007387 */ /* 0x000fe80000100a00 */
[----:B------:R-:W-:Y:S04]  /*3e90*/  STL.64 [R1+0x2a8], R64 ;  /* 0x0002a84001007387 */ /* 0x000fe80000100a00 */
[----:B------:R-:W-:Y:S04]  /*3ea0*/  STL.64 [R1+0x2a0], R62 ;  /* 0x0002a03e01007387 */ /* 0x000fe80000100a00 */
[----:B------:R-:W-:Y:S04]  /*3eb0*/  STL.64 [R1+0x298], R60 ;  /* 0x0002983c01007387 */ /* 0x000fe80000100a00 */
[----:B------:R-:W-:Y:S01]  /*3ec0*/  STL.64 [R1+0x290], R58 ;  /* 0x0002903a01007387 */ /* 0x000fe20000100a00 */
[----:B------:R-:W-:-:S03]  /*3ed0*/  PRMT R233, RZ, 0x7610, R233 ;  /* 0x00007610ffe97816 */ /* 0x000fc600000000e9 */
[----:B------:R-:W-:Y:S04]  /*3ee0*/  STL.64 [R1+0x288], R56 ;  /* 0x0002883801007387 */ /* 0x000fe80000100a00 */
[----:B------:R-:W-:Y:S01]  /*3ef0*/  STL.64 [R1+0x280], R54 ;  /* 0x0002803601007387 */ /* 0x000fe20000100a00 */
[----:B-1----:R-:W-:-:S03]  /*3f00*/  IMAD R9, R9, 0x5, RZ ;  /* 0x0000000509097824 */ /* 0x002fc600078e02ff */
        /* <DEDUP_REMOVED lines=17> */
[----:B------:R0:W-:Y:S01]  /*4020*/  STL.64 [R1+0x208], R24 ;  /* 0x0002081801007387 */ /* 0x0001e20000100a00 */
[----:B------:R-:W-:Y:S01]  /*4030*/  ISETP.GT.AND P1, PT, R4, 0x5, PT ;  /* 0x000000050400780c */ /* 0x000fe20003f24270 */
[----:B0-----:R-:W0:Y:S01]  /*4040*/  LDC R24, c[0x0][0x238] ;  /* 0x00008e00ff187b82 */ /* 0x001e220000000800 */
[----:B------:R-:W-:-:S02]  /*4050*/  PRMT R240, RZ, 0x7610, R240 ;  /* 0x00007610fff07816 */ /* 0x000fc400000000f0 */
[----:B------:R-:W-:Y:S01]  /*4060*/  ISETP.GT.AND P2, PT, R4, 0x7, PT ;  /* 0x000000070400780c */ /* 0x000fe20003f44270 */
[----:B-1----:R-:W-:Y:S02]  /*4070*/  IMAD R9, R9, 0x6, RZ ;  /* 0x0000000609097824 */ /* 0x002fe400078e02ff */
[----:B------:R-:W-:-:S06]  /*4080*/  IMAD R8, R8, 0x7, RZ ;  /* 0x0000000708087824 */ /* 0x000fcc00078e02ff */
[----:B------:R1:W5:Y:S01]  /*4090*/  @P1 LDG.E.U16 R240, desc[UR12][R6.64] ;  /* 0x0000000c06f01981 */ /* 0x000362000c1e1500 */
[----:B------:R-:W-:Y:S01]  /*40a0*/  PRMT R238, RZ, 0x7610, R238 ;  /* 0x00007610ffee7816 */ /* 0x000fe200000000ee */
[----:B------:R-:W3:Y:S01]  /*40b0*/  LDC R25, c[0x0][0x238] ;  /* 0x00008e00ff197b82 */ /* 0x000ee20000000800 */
[----:B-1----:R-:W-:-:S04]  /*40c0*/  IMAD.WIDE R6, R9, 0x2, R2 ;  /* 0x0000000209067825 */ /* 0x002fc800078e0202 */
[----:B------:R-:W-:-:S04]  /*40d0*/  IMAD.WIDE R8, R8, 0x2, R2 ;  /* 0x0000000208087825 */ /* 0x000fc800078e0202 */
[----:B0-----:R-:W-:Y:S01]  /*40e0*/  IMAD R24, R24, 0xd, RZ ;  /* 0x0000000d18187824 */ /* 0x001fe200078e02ff */
[----:B------:R0:W5:Y:S03]  /*40f0*/  @P2 LDG.E.U16 R238, desc[UR12][R8.64] ;  /* 0x0000000c08ee2981 */ /* 0x000166000c1e1500 */
[----:B0-----:R-:W-:Y:S02]  /*4100*/  IMAD.WIDE R8, R24, 0x2, R2 ;  /* 0x0000000218087825 */ /* 0x001fe400078e0202 */
[----:B------:R-:W0:Y:S01]  /*4110*/  LDC R24, c[0x0][0x238] ;  /* 0x00008e00ff187b82 */ /* 0x000e220000000800 */
[C---:B------:R-:W-:Y:S02]  /*4120*/  ISETP.GT.AND P0, PT, R4.reuse, 0x6, PT ;  /* 0x000000060400780c */ /* 0x040fe40003f04270 */
[----:B------:R-:W-:Y:S02]  /*4130*/  ISETP.GT.AND P1, PT, R4, 0xc, PT ;  /* 0x0000000c0400780c */ /* 0x000fe40003f24270 */
[----:B------:R-:W-:Y:S01]  /*4140*/  PRMT R239, RZ, 0x7610, R239 ;  /* 0x00007610ffef7816 */ /* 0x000fe200000000ef */
[----:B---3--:R-:W-:Y:S01]  /*4150*/  IMAD R25, R25, 0xc, RZ ;  /* 0x0000000c19197824 */ /* 0x008fe200078e02ff */
[----:B------:R-:W-:-:S07]  /*4160*/  PRMT R237, RZ, 0x7610, R237 ;  /* 0x00007610ffed7816 */ /* 0x000fce00000000ed */
[----:B------:R1:W3:Y:S02]  /*4170*/  @P0 LDG.E.U16 R239, desc[UR12][R6.64] ;  /* 0x0000000c06ef0981 */ /* 0x0002e4000c1e1500 */
[----:B-1----:R-:W-:-:S04]  /*4180*/  IMAD.WIDE R6, R25, 0x2, R2 ;  /* 0x0000000219067825 */ /* 0x002fc800078e0202 */
[----:B0-----:R-:W-:Y:S01]  /*4190*/  IMAD R24, R24, 0xe, RZ ;  /* 0x0000000e18187824 */ /* 0x001fe200078e02ff */
[----:B------:R0:W3:Y:S03]  /*41a0*/  @P1 LDG.E.U16 R237, desc[UR12][R6.64] ;  /* 0x0000000c06ed1981 */ /* 0x0000e6000c1e1500 */
[----:B0-----:R-:W-:Y:S02]  /*41b0*/  IMAD.WIDE R6, R24, 0x2, R2 ;  /* 0x0000000218067825 */ /* 0x001fe400078e0202 */
[----:B------:R-:W0:Y:S01]  /*41c0*/  LDC R24, c[0x0][0x238] ;  /* 0x00008e00ff187b82 */ /* 0x000e220000000800 */
[C---:B------:R-:W-:Y:S02]  /*41d0*/  ISETP.GT.AND P0, PT, R4.reuse, 0xe, PT ;  /* 0x0000000e0400780c */ /* 0x040fe40003f04270 */
[C---:B------:R-:W-:Y:S02]  /*41e0*/  ISETP.GT.AND P3, PT, R4.reuse, 0xd, PT ;  /* 0x0000000d0400780c */ /* 0x040fe40003f64270 */
[----:B------:R-:W-:-:S02]  /*41f0*/  ISETP.GT.AND P1, PT, R4, 0xf, PT ;  /* 0x0000000f0400780c */ /* 0x000fc40003f24270 */
[----:B------:R-:W-:Y:S02]  /*4200*/  PRMT R235, RZ, 0x7610, R235 ;  /* 0x00007610ffeb7816 */ /* 0x000fe400000000eb */
[----:B------:R-:W-:Y:S02]  /*4210*/  PRMT R236, RZ, 0x7610, R236 ;  /* 0x00007610ffec7816 */ /* 0x000fe400000000ec */
[----:B------:R-:W-:-:S03]  /*4220*/  PRMT R234, RZ, 0x7610, R234 ;  /* 0x00007610ffea7816 */ /* 0x000fc600000000ea */
[----:B------:R1:W3:Y:S04]  /*4230*/  @P0 LDG.E.U16 R235, desc[UR12][R6.64] ;  /* 0x0000000c06eb0981 */ /* 0x0002e8000c1e1500 */
[----:B------:R-:W3:Y:S01]  /*4240*/  @P3 LDG.E.U16 R236, desc[UR12][R8.64] ;  /* 0x0000000c08ec3981 */ /* 0x000ee2000c1e1500 */
[----:B0-----:R-:W-:-:S04]  /*4250*/  IMAD R24, R24, 0xf, RZ ;  /* 0x0000000f18187824 */ /* 0x001fc800078e02ff */
[----:B-1----:R-:W-:-:S05]  /*4260*/  IMAD.WIDE R6, R24, 0x2, R2 ;  /* 0x0000000218067825 */ /* 0x002fca00078e0202 */
[----:B------:R0:W3:Y:S01]  /*4270*/  @P1 LDG.E.U16 R234, desc[UR12][R6.64] ;  /* 0x0000000c06ea1981 */ /* 0x0000e2000c1e1500 */
[----:B------:R-:W-:Y:S01]  /*4280*/  BAR.SYNC.DEFER_BLOCKING 0x0 ;  /* 0x0000000000007b1d */ /* 0x000fe20000010000 */
[----:B------:R-:W-:Y:S02]  /*4290*/  LOP3.LUT R197, R197, R196, RZ, 0x3c, !PT ;  /* 0x000000c4c5c57212 */ /* 0x000fe400078e3cff */
[----:B------:R-:W-:Y:S02]  /*42a0*/  ISETP.GE.AND P0, PT, R199, R4, PT ;  /* 0x00000004c700720c */ /* 0x000fe40003f06270 */
[----:B------:R-:W-:Y:S02]  /*42b0*/  LOP3.LUT R196, R197, R196, RZ, 0x3c, !PT ;  /* 0x000000c4c5c47212 */ /* 0x000fe400078e3cff */
[----:B------:R-:W-:Y:S02]  /*42c0*/  LOP3.LUT R195, R195, R194, RZ, 0x3c, !PT ;  /* 0x000000c2c3c37212 */ /* 0x000fe400078e3cff */
[----:B------:R-:W-:-:S02]  /*42d0*/  LOP3.LUT R197, R197, R196, RZ, 0x3c, !PT ;  /* 0x000000c4c5c57212 */ /* 0x000fc400078e3cff */
[----:B------:R-:W-:Y:S02]  /*42e0*/  LOP3.LUT R194, R195, R194, RZ, 0x3c, !PT ;  /* 0x000000c2c3c27212 */ /* 0x000fe400078e3cff */
[----:B------:R-:W-:Y:S01]  /*42f0*/  PRMT R231, RZ, 0x7610, R231 ;  /* 0x00007610ffe77816 */ /* 0x000fe200000000e7 */
[----:B0-----:R-:W-:Y:S01]  /*4300*/  IMAD.WIDE R6, R242, 0x2, R196 ;  /* 0x00000002f2067825 */ /* 0x001fe200078e02c4 */
[----:B------:R-:W-:Y:S02]  /*4310*/  LOP3.LUT R193, R193, R192, RZ, 0x3c, !PT ;  /* 0x000000c0c1c17212 */ /* 0x000fe400078e3cff */
[----:B------:R-:W-:Y:S02]  /*4320*/  LOP3.LUT R195, R195, R194, RZ, 0x3c, !PT ;  /* 0x000000c2c3c37212 */ /* 0x000fe400078e3cff */
[----:B------:R-:W-:Y:S02]  /*4330*/  LOP3.LUT R192, R193, R192, RZ, 0x3c, !PT ;  /* 0x000000c0c1c07212 */ /* 0x000fe400078e3cff */
[----:B------:R-:W-:-:S02]  /*4340*/  PRMT R230, RZ, 0x7610, R230 ;  /* 0x00007610ffe67816 */ /* 0x000fc400000000e6 */
[----:B------:R-:W-:Y:S01]  /*4350*/  LOP3.LUT R191, R191, R190, RZ, 0x3c, !PT ;  /* 0x000000bebfbf7212 */ /* 0x000fe200078e3cff */
[----:B------:R0:W3:Y:S01]  /*4360*/  @!P0 LDG.E.U16 R231, desc[UR12][R6.64] ;  /* 0x0000000c06e78981 */ /* 0x0000e2000c1e1500 */
[----:B------:R-:W-:Y:S02]  /*4370*/  LOP3.LUT R193, R193, R192, RZ, 0x3c, !PT ;  /* 0x000000c0c1c17212 */ /* 0x000fe400078e3cff */
[----:B------:R-:W-:Y:S02]  /*4380*/  LOP3.LUT R190, R191, R190, RZ, 0x3c, !PT ;  /* 0x000000bebfbe7212 */ /* 0x000fe400078e3cff */
[----:B------:R-:W-:Y:S01]  /*4390*/  PRMT R229, RZ, 0x7610, R229 ;  /* 0x00007610ffe57816 */ /* 0x000fe200000000e5 */
[----:B0-----:R-:W-:Y:S01]  /*43a0*/  IMAD.WIDE R6, R242, 0x2, R194 ;  /* 0x00000002f2067825 */ /* 0x001fe200078e02c2 */
[----:B------:R-:W-:Y:S02]  /*43b0*/  LOP3.LUT R189, R189, R188, RZ, 0x3c, !PT ;  /* 0x000000bcbdbd7212 */ /* 0x000fe400078e3cff */
[----:B------:R-:W-:-:S02]  /*43c0*/  LOP3.LUT R191, R191, R190, RZ, 0x3c, !PT ;  /* 0x000000bebfbf7212 */ /* 0x000fc400078e3cff */
[----:B------:R0:W3:Y:S01]  /*43d0*/  @!P0 LDG.E.U16 R230, desc[UR12][R6.64] ;  /* 0x0000000c06e68981 */ /* 0x0000e2000c1e1500 */
[----:B------:R-:W-:Y:S02]  /*43e0*/  LOP3.LUT R188, R189, R188, RZ, 0x3c, !PT ;  /* 0x000000bcbdbc7212 */ /* 0x000fe400078e3cff */
[----:B------:R-:W-:Y:S02]  /*43f0*/  PRMT R228, RZ, 0x7610, R228 ;  /* 0x00007610ffe47816 */ /* 0x000fe400000000e4 */
[----:B------:R-:W-:Y:S01]  /*4400*/  LOP3.LUT R187, R187, R186, RZ, 0x3c, !PT ;  /* 0x000000babbbb7212 */ /* 0x000fe200078e3cff */
[----:B0-----:R-:W-:Y:S01]  /*4410*/  IMAD.WIDE R6, R242, 0x2, R192 ;  /* 0x00000002f2067825 */ /* 0x001fe200078e02c0 */
[----:B------:R-:W-:-:S04]  /*4420*/  LOP3.LUT R189, R189, R188, RZ, 0x3c, !PT ;  /* 0x000000bcbdbd7212 */ /* 0x000fc800078e3cff */
        /* <DEDUP_REMOVED lines=125> */
[----:B------:R-:W-:Y:S02]  /*4c00*/  LOP3.LUT R8, R198, 0x10, RZ, 0x3c, !PT ;  /* 0x00000010c6087812 */ /* 0x000fe400078e3cff */
[----:B------:R-:W-:Y:S02]  /*4c10*/  LOP3.LUT R19, R19, R18, RZ, 0x3c, !PT ;  /* 0x0000001213137212 */ /* 0x000fe400078e3cff */
[----:B------:R0:W3:Y:S01]  /*4c20*/  @!P0 LDG.E.U16 R208, desc[UR12][R6.64] ;  /* 0x0000000c06d08981 */ /* 0x0000e2000c1e1500 */
[----:B------:R-:W-:-:S02]  /*4c30*/  LOP3.LUT R16, R17, R16, RZ, 0x3c, !PT ;  /* 0x0000001011107212 */ /* 0x000fc400078e3cff */
[----:B------:R-:W-:Y:S01]  /*4c40*/  PRMT R206, RZ, 0x7610, R206 ;  /* 0x00007610ffce7816 */ /* 0x000fe200000000ce */
[----:B------:R-:W-:Y:S01]  /*4c50*/  STS.U16 [R198+UR6+0x2000], R10 ;  /* 0x0020000ac6007988 */ /* 0x000fe20008000406 */
[----:B0-----:R-:W-:-:S03]  /*4c60*/  IMAD.WIDE R6, R242, 0x2, R20 ;  /* 0x00000002f2067825 */ /* 0x001fc600078e0214 */
[----:B----4-:R-:W-:Y:S01]  /*4c70*/  STS.U16 [R198+UR6+0x2400], R11 ;  /* 0x0024000bc6007988 */ /* 0x010fe20008000406 */
[----:B------:R-:W-:-:S03]  /*4c80*/  LOP3.LUT R17, R17, R16, RZ, 0x3c, !PT ;  /* 0x0000001011117212 */ /* 0x000fc600078e3cff */
[----:B------:R0:W4:Y:S04]  /*4c90*/  @!P0 LDG.E.U16 R207, desc[UR12][R6.64] ;  /* 0x0000000c06cf8981 */ /* 0x000128000c1e1500 */
[----:B--2---:R-:W-:Y:S04]  /*4ca0*/  STS.U16 [R8+UR6+0x2080], R12 ;  /* 0x0020800c08007988 */ /* 0x004fe80008000406 */
[----:B------:R1:W-:Y:S01]  /*4cb0*/  STS.U16 [R8+UR6+0x2480], R13 ;  /* 0x0024800d08007988 */ /* 0x0003e20008000406 */
[----:B0-----:R-:W-:Y:S01]  /*4cc0*/  IMAD.WIDE R6, R242, 0x2, R18 ;  /* 0x00000002f2067825 */ /* 0x001fe200078e0212 */
[----:B------:R-:W-:-:S04]  /*4cd0*/  PRMT R205, RZ, 0x7610, R205 ;  /* 0x00007610ffcd7816 */ /* 0x000fc800000000cd */
[----:B------:R0:W2:Y:S01]  /*4ce0*/  @!P0 LDG.E.U16 R206, desc[UR12][R6.64] ;  /* 0x0000000c06ce8981 */ /* 0x0000a2000c1e1500 */
[C---:B-1----:R-:W-:Y:S02]  /*4cf0*/  LOP3.LUT R8, R198.reuse, 0x20, RZ, 0x3c, !PT ;  /* 0x00000020c6087812 */ /* 0x042fe400078e3cff */
[----:B------:R-:W-:-:S03]  /*4d00*/  LOP3.LUT R24, R198, 0x30, RZ, 0x3c, !PT ;  /* 0x00000030c6187812 */ /* 0x000fc600078e3cff */
[----:B------:R1:W-:Y:S01]  /*4d10*/  STS.U16 [R8+UR6+0x2100], R14 ;  /* 0x0021000e08007988 */ /* 0x0003e20008000406 */
[----:B0-----:R-:W-:Y:S01]  /*4d20*/  IMAD.WIDE R6, R242, 0x2, R16 ;  /* 0x00000002f2067825 */ /* 0x001fe200078e0210 */
[----:B------:R-:W-:Y:S02]  /*4d30*/  PRMT R204, RZ, 0x7610, R204 ;  /* 0x00007610ffcc7816 */ /* 0x000fe400000000cc */
[----:B------:R0:W-:Y:S04]  /*4d40*/  STS.U16 [R8+UR6+0x2500], R200 ;  /* 0x002500c808007988 */ /* 0x0001e80008000406 */
[----:B------:R5:W2:Y:S01]  /*4d50*/  @!P0 LDG.E.U16 R205, desc[UR12][R6.64] ;  /* 0x0000000c06cd8981 */ /* 0x000aa2000c1e1500 */
[----:B-1----:R-:W-:Y:S02]  /*4d60*/  IMAD.MOV.U32 R14, RZ, RZ, R202 ;  /* 0x000000ffff0e7224 */ /* 0x002fe400078e00ca */
[----:B------:R-:W-:Y:S01]  /*4d70*/  IMAD.MOV.U32 R12, RZ, RZ, R243 ;  /* 0x000000ffff0c7224 */ /* 0x000fe200078e00f3 */
[----:B------:R-:W-:Y:S01]  /*4d80*/  STS.U16 [R24+UR6+0x2180], R201 ;  /* 0x002180c918007988 */ /* 0x000fe20008000406 */
[----:B------:R-:W-:-:S02]  /*4d90*/  IMAD.MOV.U32 R13, RZ, RZ, R203 ;  /* 0x000000ffff0d7224 */ /* 0x000fc400078e00cb */
[----:B-----5:R-:W-:Y:S01]  /*4da0*/  IMAD.WIDE R6, R242, 0x2, R14 ;  /* 0x00000002f2067825 */ /* 0x020fe200078e020e */
[----:B------:R1:W-:Y:S01]  /*4db0*/  STS.U16 [R24+UR6+0x2580], R232 ;  /* 0x002580e818007988 */ /* 0x0003e20008000406 */
[----:B------:R-:W-:-:S03]  /*4dc0*/  PRMT R203, RZ, 0x7610, R203 ;  /* 0x00007610ffcb7816 */ /* 0x000fc600000000cb */
[----:B------:R5:W2:Y:S01]  /*4dd0*/  @!P0 LDG.E.U16 R204, desc[UR12][R6.64] ;  /* 0x0000000c06cc8981 */ /* 0x000aa2000c1e1500 */
[----:B0-----:R-:W-:Y:S01]  /*4de0*/  IMAD.MOV.U32 R8, RZ, RZ, R246 ;  /* 0x000000ffff087224 */ /* 0x001fe200078e00f6 */
[C---:B------:R-:W-:Y:S01]  /*4df0*/  LOP3.LUT R26, R198.reuse, 0x50, RZ, 0x3c, !PT ;  /* 0x00000050c61a7812 */ /* 0x040fe200078e3cff */
[----:B------:R-:W-:Y:S01]  /*4e00*/  IMAD.MOV.U32 R9, RZ, RZ, R244 ;  /* 0x000000ffff097224 */ /* 0x000fe200078e00f4 */
[----:B-1----:R-:W-:Y:S01]  /*4e10*/  LOP3.LUT R24, R198, 0x40, RZ, 0x3c, !PT ;  /* 0x00000040c6187812 */ /* 0x002fe200078e3cff */
[----:B-----5:R-:W-:-:S04]  /*4e20*/  IMAD.WIDE R6, R242, 0x2, R12 ;  /* 0x00000002f2067825 */ /* 0x020fc800078e020c */
[----:B------:R-:W-:Y:S01]  /*4e30*/  STS.U16 [R24+UR6+0x2200], R233 ;  /* 0x002200e918007988 */ /* 0x000fe20008000406 */
[----:B------:R-:W-:Y:S02]  /*4e40*/  LOP3.LUT R25, R198, 0x60, RZ, 0x3c, !PT ;  /* 0x00000060c6197812 */ /* 0x000fe400078e3cff */
[----:B------:R-:W-:Y:S01]  /*4e50*/  PRMT R202, RZ, 0x7610, R202 ;  /* 0x00007610ffca7816 */ /* 0x000fe200000000ca */
[----:B------:R0:W5:Y:S01]  /*4e60*/  @!P0 LDG.E.U16 R203, desc[UR12][R6.64] ;  /* 0x0000000c06cb8981 */ /* 0x000162000c1e1500 */
[----:B------:R-:W-:-:S03]  /*4e70*/  IMAD.MOV.U32 R10, RZ, RZ, R248 ;  /* 0x000000ffff0a7224 */ /* 0x000fc600078e00f8 */
[----:B---3--:R1:W-:Y:S01]  /*4e80*/  STS.U16 [R24+UR6+0x2600], R237 ;  /* 0x002600ed18007988 */ /* 0x0083e20008000406 */
[----:B------:R-:W-:-:S03]  /*4e90*/  IMAD.MOV.U32 R11, RZ, RZ, R247 ;  /* 0x000000ffff0b7224 */ /* 0x000fc600078e00f7 */
[----:B------:R-:W-:Y:S01]  /*4ea0*/  STS.U16 [R26+UR6+0x2280], R240 ;  /* 0x002280f01a007988 */ /* 0x000fe20008000406 */
[----:B0-----:R-:W-:-:S03]  /*4eb0*/  IMAD.WIDE R6, R242, 0x2, R8 ;  /* 0x00000002f2067825 */ /* 0x001fc600078e0208 */
[----:B------:R-:W-:Y:S01]  /*4ec0*/  STS.U16 [R26+UR6+0x2680], R236 ;  /* 0x002680ec1a007988 */ /* 0x000fe20008000406 */
[----:B-1----:R-:W-:-:S03]  /*4ed0*/  LOP3.LUT R24, R198, 0x70, RZ, 0x3c, !PT ;  /* 0x00000070c6187812 */ /* 0x002fc600078e3cff */
[----:B------:R-:W-:Y:S01]  /*4ee0*/  STS.U16 [R25+UR6+0x2300], R239 ;  /* 0x002300ef19007988 */ /* 0x000fe20008000406 */
[----:B------:R-:W-:-:S03]  /*4ef0*/  PRMT R201, RZ, 0x7610, R201 ;  /* 0x00007610ffc97816 */ /* 0x000fc600000000c9 */
[----:B------:R-:W-:Y:S04]  /*4f00*/  STS.U16 [R25+UR6+0x2700], R235 ;  /* 0x002700eb19007988 */ /* 0x000fe80008000406 */
[----:B------:R0:W3:Y:S04]  /*4f10*/  @!P0 LDG.E.U16 R202, desc[UR12][R6.64] ;  /* 0x0000000c06ca8981 */ /* 0x0000e8000c1e1500 */
[----:B------:R-:W-:Y:S04]  /*4f20*/  STS.U16 [R24+UR6+0x2380], R238 ;  /* 0x002380ee18007988 */ /* 0x000fe80008000406 */
[----:B------:R1:W-:Y:S01]  /*4f30*/  STS.U16 [R24+UR6+0x2780], R234 ;  /* 0x002780ea18007988 */ /* 0x0003e20008000406 */
[----:B0-----:R-:W-:Y:S01]  /*4f40*/  IMAD.WIDE R6, R242, 0x2, R10 ;  /* 0x00000002f2067825 */ /* 0x001fe200078e020a */
[----:B------:R-:W-:-:S04]  /*4f50*/  PRMT R200, RZ, 0x7610, R200 ;  /* 0x00007610ffc87816 */ /* 0x000fc800000000c8 */
[----:B------:R0:W3:Y:S04]  /*4f60*/  @!P0 LDG.E.U16 R201, desc[UR12][R6.64] ;  /* 0x0000000c06c98981 */ /* 0x0000e8000c1e1500 */
[----:B-1----:R-:W3:Y:S04]  /*4f70*/  LDL.LU.64 R24, [R1] ;  /* 0x0000000001187983 */ /* 0x002ee80000300a00 */
[----:B------:R-:W3:Y:S04]  /*4f80*/  LDL.LU.64 R26, [R1+0x8] ;  /* 0x00000800011a7983 */ /* 0x000ee80000300a00 */
[----:B------:R-:W3:Y:S01]  /*4f90*/  LDL.LU.64 R28, [R1+0x10] ;  /* 0x00001000011c7983 */ /* 0x000ee20000300a00 */
[----:B0-----:R-:W-:-:S03]  /*4fa0*/  IMAD.MOV.U32 R6, RZ, RZ, R250 ;  /* 0x000000ffff067224 */ /* 0x001fc600078e00fa */
[----:B------:R-:W3:Y:S01]  /*4fb0*/  LDL.LU.64 R30, [R1+0x18] ;  /* 0x00001800011e7983 */ /* 0x000ee20000300a00 */
[----:B------:R-:W-:-:S03]  /*4fc0*/  IMAD.MOV.U32 R7, RZ, RZ, R249 ;  /* 0x000000ffff077224 */ /* 0x000fc600078e00f9 */
[----:B------:R-:W3:Y:S04]  /*4fd0*/  LDL.LU.64 R32, [R1+0x20] ;  /* 0x0000200001207983 */ /* 0x000ee80000300a00 */
[----:B------:R-:W3:Y:S01]  /*4fe0*/  LDL.LU.64 R34, [R1+0x28] ;  /* 0x0000280001227983 */ /* 0x000ee20000300a00 */
[----:B------:R-:W-:-:S03]  /*4ff0*/  IMAD.WIDE R232, R242, 0x2, R6 ;  /* 0x00000002f2e87825 */ /* 0x000fc600078e0206 */
[----:B------:R-:W3:Y:S04]  /*5000*/  LDL.LU.64 R36, [R1+0x30] ;  /* 0x0000300001247983 */ /* 0x000ee80000300a00 */
[----:B------:R-:W3:Y:S04]  /*5010*/  LDL.LU.64 R38, [R1+0x38] ;  /* 0x0000380001267983 */ /* 0x000ee80000300a00 */
[----:B------:R-:W3:Y:S04]  /*5020*/  LDL.LU.64 R40, [R1+0x40] ;  /* 0x0000400001287983 */ /* 0x000ee80000300a00 */
[----:B------:R-:W3:Y:S04]  /*5030*/  LDL.LU.64 R42, [R1+0x48] ;  /* 0x00004800012a7983 */ /* 0x000ee80000300a00 */
[----:B------:R-:W3:Y:S04]  /*5040*/  LDL.LU.64 R44, [R1+0x50] ;  /* 0x00005000012c7983 */ /* 0x000ee80000300a00 */
[----:B------:R-:W3:Y:S04]  /*5050*/  LDL.LU.64 R46, [R1+0x58] ;  /* 0x00005800012e7983 */ /* 0x000ee80000300a00 */
[----:B------:R-:W3:Y:S04]  /*5060*/  LDL.LU.64 R48, [R1+0x60] ;  /* 0x0000600001307983 */ /* 0x000ee80000300a00 */
[----:B------:R-:W3:Y:S04]  /*5070*/  LDL.LU.64 R50, [R1+0x68] ;  /* 0x0000680001327983 */ /* 0x000ee80000300a00 */
[----:B------:R-:W3:Y:S04]  /*5080*/  @!P0 LDG.E.U16 R200, desc[UR12][R232.64] ;  /* 0x0000000ce8c88981 */ /* 0x000ee8000c1e1500 */
        /* <DEDUP_REMOVED lines=50> */
[----:B------:R-:W-:Y:S04]  /*53b0*/  STS.U16 [R0+UR6], R231 ;  /* 0x000000e700007988 */ /* 0x000fe80008000406 */
[----:B------:R-:W-:Y:S04]  /*53c0*/  STS.U16 [R0+UR6+0x100], R230 ;  /* 0x000100e600007988 */ /* 0x000fe80008000406 */
        /* <DEDUP_REMOVED lines=22> */
[----:B----4-:R-:W-:Y:S04]  /*5530*/  STS.U16 [R0+UR6+0x1800], R207 ;  /* 0x001800cf00007988 */ /* 0x010fe80008000406 */
[----:B--2---:R-:W-:Y:S04]  /*5540*/  STS.U16 [R0+UR6+0x1900], R206 ;  /* 0x001900ce00007988 */ /* 0x004fe80008000406 */
[----:B------:R-:W-:Y:S04]  /*5550*/  STS.U16 [R0+UR6+0x1a00], R205 ;  /* 0x001a00cd00007988 */ /* 0x000fe80008000406 */
[----:B------:R-:W-:Y:S04]  /*5560*/  STS.U16 [R0+UR6+0x1b00], R204 ;  /* 0x001b00cc00007988 */ /* 0x000fe80008000406 */
[----:B-----5:R-:W-:Y:S04]  /*5570*/  STS.U16 [R0+UR6+0x1c00], R203 ;  /* 0x001c00cb00007988 */ /* 0x020fe80008000406 */
[----:B---3--:R-:W-:Y:S04]  /*5580*/  STS.U16 [R0+UR6+0x1d00], R202 ;  /* 0x001d00ca00007988 */ /* 0x008fe80008000406 */
[----:B------:R-:W-:Y:S04]  /*5590*/  STS.U16 [R0+UR6+0x1e00], R201 ;  /* 0x001e00c900007988 */ /* 0x000fe80008000406 */
[----:B------:R-:W-:Y:S01]  /*55a0*/  STS.U16 [R0+UR6+0x1f00], R200 ;  /* 0x001f00c800007988 */ /* 0x000fe20008000406 */
[----:B------:R0:W-:Y:S06]  /*55b0*/  MEMBAR.ALL.CTA ;  /* 0x0000000000007992 */ /* 0x0001ec0000008000 */
[----:B0-----:R-:W0:Y:S02]  /*55c0*/  FENCE.VIEW.ASYNC.S ;  /* 0x00000000000073c6 */ /* 0x001e240000000000 */
[----:B0-----:R-:W-:Y:S06]  /*55d0*/  BAR.SYNC.DEFER_BLOCKING 0x0 ;  /* 0x0000000000007b1d */ /* 0x001fec0000010000 */
[----:B------:R-:W-:Y:S01]  /*55e0*/  UMOV UR16, UR4 ;  /* 0x0000000400107c82 */ /* 0x000fe20008000000 */
[----:B------:R-:W-:Y:S01]  /*55f0*/  UMOV UR17, 0x40000040 ;  /* 0x4000004000117882 */ /* 0x000fe20000000000 */
[----:B------:R-:W-:-:S06]  /*5600*/  WARPGROUP.ARRIVE ;  /* 0x00000000000079c5 */ /* 0x000fcc0000000000 */
[----:B------:R-:W-:Y:S03]  /*5610*/  HGMMA.64x256x16.F32 R24, gdesc[UR16].tnspA, R24, gsb0 ;  /* 0x23e00000101879f0 */ /* 0x000fe60008000818 */
[----:B------:R-:W-:Y:S02]  /*5620*/  WARPGROUP.DEPBAR.LE gsb0, 0x0 ;  /* 0x00008000000079c5 */ /* 0x000fe40000010000 */
[----:B------:R-:W-:Y:S04]  /*5630*/  STL.64 [R1], R24 ;  /* 0x0000001801007387 */ /* 0x000fe80000100a00 */
        /* <DEDUP_REMOVED lines=62> */
[----:B------:R0:W-:Y:S04]  /*5a20*/  STL.64 [R1+0x1f8], R150 ;  /* 0x0001f89601007387 */ /* 0x0001e80000100a00 */
[----:B0-----:R-:W2:Y:S04]  /*5a30*/  LDL.LU.64 R150, [R1+0x408] ;  /* 0x0004080001967983 */ /* 0x001ea80000300a00 */
[----:B------:R-:W2:Y:S04]  /*5a40*/  LDL.LU.64 R148, [R1+0x400] ;  /* 0x0004000001947983 */ /* 0x000ea80000300a00 */
        /* <DEDUP_REMOVED lines=37> */
[----:B------:R-:W2:Y:S01]  /*5ca0*/  LDL.LU.64 R72, [R1+0x2c8] ;  /* 0x0002c80001487983 */ /* 0x000ea20000300a00 */
[----:B------:R-:W-:-:S03]  /*5cb0*/  IMAD.MOV.U32 R240, RZ, RZ, R62 ;  /* 0x000000fffff07224 */ /* 0x000fc600078e003e */
        /* <DEDUP_REMOVED lines=9> */
[----:B------:R-:W-:Y:S02]  /*5d50*/  IMAD.MOV.U32 R235, RZ, RZ, R57 ;  /* 0x000000ffffeb7224 */ /* 0x000fe400078e0039 */
[----:B------:R-:W-:Y:S01]  /*5d60*/  IMAD.MOV.U32 R234, RZ, RZ, R56 ;  /* 0x000000ffffea7224 */ /* 0x000fe200078e0038 */
[----:B------:R-:W2:Y:S01]  /*5d70*/  LDL.LU.64 R60, [R1+0x298] ;  /* 0x00029800013c7983 */ /* 0x000ea20000300a00 */
[----:B------:R-:W-:Y:S02]  /*5d80*/  IMAD.MOV.U32 R233, RZ, RZ, R55 ;  /* 0x000000ffffe97224 */ /* 0x000fe400078e0037 */
[----:B------:R-:W-:Y:S01]  /*5d90*/  IMAD.MOV.U32 R232, RZ, RZ, R54 ;  /* 0x000000ffffe87224 */ /* 0x000fe200078e0036 */
[----:B------:R-:W2:Y:S01]  /*5da0*/  LDL.LU.64 R58, [R1+0x290] ;  /* 0x00029000013a7983 */ /* 0x000ea20000300a00 */
[----:B------:R-:W-:Y:S02]  /*5db0*/  IMAD.MOV.U32 R231, RZ, RZ, R53 ;  /* 0x000000ffffe77224 */ /* 0x000fe400078e0035 */
[----:B------:R-:W-:Y:S01]  /*5dc0*/  IMAD.MOV.U32 R230, RZ, RZ, R52 ;  /* 0x000000ffffe67224 */ /* 0x000fe200078e0034 */
[----:B------:R-:W2:Y:S01]  /*5dd0*/  LDL.LU.64 R56, [R1+0x288] ;  /* 0x0002880001387983 */ /* 0x000ea20000300a00 */
[----:B------:R-:W-:-:S02]  /*5de0*/  IMAD.MOV.U32 R229, RZ, RZ, R51 ;  /* 0x000000ffffe57224 */ /* 0x000fc400078e0033 */
        /* <DEDUP_REMOVED lines=40> */
[----:B------:R-:W2:Y:S04]  /*6070*/  LDL.LU.64 R28, [R1+0x218] ;  /* 0x00021800011c7983 */ /* 0x000ea80000300a00 */
[----:B------:R-:W2:Y:S04]  /*6080*/  LDL.LU.64 R26, [R1+0x210] ;  /* 0x00021000011a7983 */ /* 0x000ea80000300a00 */
[----:B------:R-:W2:Y:S01]  /*6090*/  LDL.LU.64 R24, [R1+0x208] ;  /* 0x0002080001187983 */ /* 0x000ea20000300a00 */
[----:B------:R-:W-:Y:S01]  /*60a0*/  UMOV UR10, UR18 ;  /* 0x00000012000a7c82 */ /* 0x000fe20008000000 */
[----:B------:R-:W-:Y:S01]  /*60b0*/  UMOV UR11, UR19 ;  /* 0x00000013000b7c82 */ /* 0x000fe20008000000 */
[----:B------:R-:W-:-:S04]  /*60c0*/  IMAD.WIDE R6, R245, 0x2, R6 ;  /* 0x00000002f5067825 */ /* 0x000fc800078e0206 */
[----:B------:R-:W-:Y:S02]  /*60d0*/  IMAD.MOV.U32 R250, RZ, RZ, R6 ;  /* 0x000000fffffa7224 */ /* 0x000fe400078e0006 */
[----:B------:R-:W-:Y:S02]  /*60e0*/  IMAD.MOV.U32 R249, RZ, RZ, R7 ;  /* 0x000000fffff97224 */ /* 0x000fe400078e0007 */
[----:B------:R-:W-:Y:S02]  /*60f0*/  IMAD.WIDE R6, R245, 0x2, R12 ;  /* 0x00000002f5067825 */ /* 0x000fe400078e020c */
[----:B------:R-:W0:Y:S02]  /*6100*/  LDC R13, c[0x0][0x238] ;  /* 0x00008e00ff0d7b82 */ /* 0x000e240000000800 */
[----:B------:R-:W-:Y:S02]  /*6110*/  IMAD.MOV.U32 R243, RZ, RZ, R6 ;  /* 0x000000fffff37224 */ /* 0x000fe400078e0006 */
[----:B------:R-:W-:-:S02]  /*6120*/  IMAD.MOV.U32 R203, RZ, RZ, R7 ;  /* 0x000000ffffcb7224 */ /* 0x000fc400078e0007 */
[----:B------:R-:W-:-:S04]  /*6130*/  IMAD.WIDE R6, R245, 0x2, R16 ;  /* 0x00000002f5067825 */ /* 0x000fc800078e0210 */
[----:B------:R-:W-:-:S04]  /*6140*/  IMAD.WIDE R10, R245, 0x2, R10 ;  /* 0x00000002f50a7825 */ /* 0x000fc800078e020a */
[----:B------:R-:W-:Y:S02]  /*6150*/  IMAD.MOV.U32 R17, RZ, RZ, R6 ;  /* 0x000000ffff117224 */ /* 0x000fe400078e0006 */
[----:B------:R-:W-:Y:S02]  /*6160*/  IMAD.MOV.U32 R16, RZ, RZ, R7 ;  /* 0x000000ffff107224 */ /* 0x000fe400078e0007 */
        /* <DEDUP_REMOVED lines=16> */
[----:B------:R-:W-:-:S04]  /*6270*/  IMAD.WIDE R10, R245, 0x2, R152 ;  /* 0x00000002f50a7825 */ /* 0x000fc800078e0298 */
[----:B------:R-:W-:Y:S02]  /*6280*/  IMAD.MOV.U32 R161, RZ, RZ, R6 ;  /* 0x000000ffffa17224 */ /* 0x000fe400078e0006 */
[----:B------:R-:W-:Y:S02]  /*6290*/  IMAD.MOV.U32 R160, RZ, RZ, R7 ;  /* 0x000000ffffa07224 */ /* 0x000fe400078e0007 */
[----:B------:R-:W-:-:S04]  /*62a0*/  IMAD.WIDE R6, R245, 0x2, R166 ;  /* 0x00000002f5067825 */ /* 0x000fc800078e02a6 */
[----:B------:R-:W-:Y:S02]  /*62b0*/  IMAD.MOV.U32 R246, RZ, RZ, R8 ;  /* 0x000000fffff67224 */ /* 0x000fe400078e0008 */
[----:B------:R-:W-:Y:S02]  /*62c0*/  IMAD.MOV.U32 R244, RZ, RZ, R9 ;  /* 0x000000fffff47224 */ /* 0x000fe400078e0009 */
        /* <DEDUP_REMOVED lines=20> */
[----:B------:R-:W-:Y:S01]  /*6410*/  IMAD.WIDE R8, R245, 0x2, R164 ;  /* 0x00000002f5087825 */ /* 0x000fe200078e02a4 */
[----:B--2---:R-:W-:-:S06]  /*6420*/  WARPGROUP.ARRIVE ;  /* 0x00000000000079c5 */ /* 0x004fcc0000000000 */
[----:B------:R-:W-:Y:S01]  /*6430*/  HGMMA.64x256x16.F32 R24, gdesc[UR8].tnspA, R24, gsb0 ;  /* 0x23e00000081879f0 */ /* 0x000fe20008000818 */
        /* <DEDUP_REMOVED lines=8> */
[----:B------:R-:W-:Y:S02]  /*64c0*/  VIADD R241, R241, 0xffffffff ;  /* 0xfffffffff1f17836 */ /* 0x000fe40000000000 */
[----:B------:R-:W-:-:S04]  /*64d0*/  IMAD.WIDE R8, R245, 0x2, R170 ;  /* 0x00000002f5087825 */ /* 0x000fc800078e02aa */
[----:B------:R-:W-:Y:S01]  /*64e0*/  IMAD.WIDE R10, R245, 0x2, R174 ;  /* 0x00000002f50a7825 */ /* 0x000fe200078e02ae */
[----:B------:R-:W-:-:S03]  /*64f0*/  ISETP.NE.U32.AND P0, PT, R241, RZ, PT ;  /* 0x000000fff100720c */ /* 0x000fc60003f05070 */
        /* <DEDUP_REMOVED lines=18> */
[----:B0-----:R-:W-:Y:S02]  /*6620*/  IMAD.SHL.U32 R13, R13, 0x10, RZ ;  /* 0x000000100d0d7824 */ /* 0x001fe400078e00ff */
        /* <DEDUP_REMOVED lines=9> */
[----:B------:R-:W-:-:S04]  /*66c0*/  IMAD.WIDE R8, R245, 0x2, R194 ;  /* 0x00000002f5087825 */ /* 0x000fc800078e02c2 */
[----:B------:R-:W-:Y:S02]  /*66d0*/  IMAD.MOV.U32 R197, RZ, RZ, R6 ;  /* 0x000000ffffc57224 */ /* 0x000fe400078e0006 */
[----:B------:R-:W-:Y:S02]  /*66e0*/  IMAD.MOV.U32 R6, RZ, RZ, R2 ;  /* 0x000000ffff067224 */ /* 0x000fe400078e0002 */
[----:B------:R-:W-:Y:S02]  /*66f0*/  IMAD.MOV.U32 R191, RZ, RZ, R10 ;  /* 0x000000ffffbf7224 */ /* 0x000fe400078e000a */
[----:B------:R-:W-:Y:S02]  /*6700*/  IMAD.MOV.U32 R190, RZ, RZ, R11 ;  /* 0x000000ffffbe7224 */ /* 0x000fe400078e000b */
[----:B------:R-:W-:Y:S02]  /*6710*/  IMAD.MOV.U32 R195, RZ, RZ, R8 ;  /* 0x000000ffffc37224 */ /* 0x000fe400078e0008 */
[----:B------:R-:W-:-:S02]  /*6720*/  IMAD.MOV.U32 R194, RZ, RZ, R9 ;  /* 0x000000ffffc27224 */ /* 0x000fc400078e0009 */
[----:B------:R-:W-:Y:S02]  /*6730*/  IMAD.MOV.U32 R196, RZ, RZ, R7 ;  /* 0x000000ffffc47224 */ /* 0x000fe400078e0007 */
[----:B------:R-:W-:Y:S02]  /*6740*/  IMAD.MOV.U32 R2, RZ, RZ, R3 ;  /* 0x000000ffff027224 */ /* 0x000fe400078e0003 */
[----:B------:R-:W-:Y:S01]  /*6750*/  VIADD R4, R4, 0xfffffff0 ;  /* 0xfffffff004047836 */ /* 0x000fe20000000000 */
[----:B------:R-:W-:Y:S02]  /*6760*/  WARPGROUP.DEPBAR.LE gsb0, 0x0 ;  /* 0x00008000000079c5 */ /* 0x000fe40000010000 */
[----:B------:R-:W-:Y:S05]  /*6770*/  @P0 BRA `(.L_x_1) ;  /* 0xffffffd000480947 */ /* 0x000fea000383ffff */
[----:B------:R0:W-:Y:S04]  /*6780*/  STL [R1+0x208], R252 ;  /* 0x000208fc01007387 */ /* 0x0001e80000100800 */
[----:B0-----:R-:W2:Y:S04]  /*6790*/  LDL.LU R252, [R1+0x1fc] ;  /* 0x0001fc0001fc7983 */ /* 0x001ea80000300800 */
[----:B------:R0:W-:Y:S04]  /*67a0*/  STL [R1+0x200], R5 ;  /* 0x0002000501007387 */ /* 0x0001e80000100800 */
[----:B0-----:R-:W3:Y:S04]  /*67b0*/  LDL.LU R5, [R1+0x1f4] ;  /* 0x0001f40001057983 */ /* 0x001ee80000300800 */
[----:B------:R-:W4:Y:S04]  /*67c0*/  LDL.LU R251, [R1+0x1ec] ;  /* 0x0001ec0001fb7983 */ /* 0x000f280000300800 */
        /* <DEDUP_REMOVED lines=76> */
[----:B------:R-:W4:Y:S01]  /*6c90*/  LDL.LU R9, [R1+0xb0] ;  /* 0x0000b00001097983 */ /* 0x000f220000300800 */
[----:B------:R-:W-:-:S03]  /*6ca0*/  F2FP.F16.F32.PACK_AB R151, R151, R150 ;  /* 0x000000969797723e */ /* 0x000fc600000000ff */
[----:B------:R-:W4:Y:S01]  /*6cb0*/  LDL.LU R10, [R1+0xac] ;  /* 0x0000ac00010a7983 */ /* 0x000f220000300800 */
[----:B------:R-:W-:-:S03]  /*6cc0*/  F2FP.F16.F32.PACK_AB R150, R149, R148 ;  /* 0x000000949596723e */ /* 0x000fc600000000ff */
[----:B------:R-:W4:Y:S04]  /*6cd0*/  LDL.LU R11, [R1+0xa8] ;  /* 0x0000a800010b7983 */ /* 0x000f280000300800 */
[----:B------:R-:W4:Y:S04]  /*6ce0*/  LDL.LU R14, [R1+0xa4] ;  /* 0x0000a400010e7983 */ /* 0x000f280000300800 */
[----:B------:R-:W4:Y:S04]  /*6cf0*/  LDL.LU R12, [R1+0xa0] ;  /* 0x0000a000010c7983 */ /* 0x000f280000300800 */
[----:B------:R-:W4:Y:S04]  /*6d00*/  LDL.LU R13, [R1+0x9c] ;  /* 0x00009c00010d7983 */ /* 0x000f280000300800 */
[----:B------:R-:W2:Y:S04]  /*6d10*/  LDL.LU R149, [R1+0x1f8] ;  /* 0x0001f80001957983 */ /* 0x000ea80000300800 */
[----:B------:R-:W3:Y:S01]  /*6d20*/  LDL.LU R148, [R1+0x1f0] ;  /* 0x0001f00001947983 */ /* 0x000ee20000300800 */
[----:B------:R-:W-:-:S02]  /*6d30*/  F2FP.F16.F32.PACK_AB R147, R147, R146 ;  /* 0x000000929393723e */ /* 0x000fc400000000ff */
[----:B------:R-:W-:Y:S02]  /*6d40*/  F2FP.F16.F32.PACK_AB R146, R145, R144 ;  /* 0x000000909192723e */ /* 0x000fe400000000ff */
[----:B--2---:R-:W-:Y:S02]  /*6d50*/  F2FP.F16.F32.PACK_AB R149, R252, R149 ;  /* 0x00000095fc95723e */ /* 0x004fe400000000ff */
[----:B------:R0:W5:Y:S01]  /*6d60*/  LDL.LU R252, [R1+0x208] ;  /* 0x0002080001fc7983 */ /* 0x0001620000300800 */
[----:B---3--:R-:W-:-:S03]  /*6d70*/  F2FP.F16.F32.PACK_AB R148, R5, R148 ;  /* 0x000000940594723e */ /* 0x008fc600000000ff */
[----:B------:R0:W5:Y:S04]  /*6d80*/  LDL.LU R5, [R1+0x200] ;  /* 0x0002000001057983 */ /* 0x0001680000300800 */
[----:B------:R-:W2:Y:S04]  /*6d90*/  LDL.LU R145, [R1+0x1e8] ;  /* 0x0001e80001917983 */ /* 0x000ea80000300800 */
[----:B------:R-:W3:Y:S01]  /*6da0*/  LDL.LU R144, [R1+0x1e0] ;  /* 0x0001e00001907983 */ /* 0x000ee20000300800 */
[----:B------:R-:W-:Y:S02]  /*6db0*/  F2FP.F16.F32.PACK_AB R143, R143, R142 ;  /* 0x0000008e8f8f723e */ /* 0x000fe400000000ff */
[----:B------:R-:W-:-:S02]  /*6dc0*/  F2FP.F16.F32.PACK_AB R139, R139, R138 ;  /* 0x0000008a8b8b723e */ /* 0x000fc400000000ff */
[----:B------:R-:W-:Y:S02]  /*6dd0*/  F2FP.F16.F32.PACK_AB R135, R135, R134 ;  /* 0x000000868787723e */ /* 0x000fe400000000ff */
[----:B------:R-:W-:Y:S02]  /*6de0*/  F2FP.F16.F32.PACK_AB R131, R131, R130 ;  /* 0x000000828383723e */ /* 0x000fe400000000ff */
[----:B------:R-:W-:Y:S02]  /*6df0*/  F2FP.F16.F32.PACK_AB R127, R127, R126 ;  /* 0x0000007e7f7f723e */ /* 0x000fe400000000ff */
[----:B------:R-:W-:Y:S02]  /*6e00*/  F2FP.F16.F32.PACK_AB R123, R123, R122 ;  /* 0x0000007a7b7b723e */ /* 0x000fe400000000ff */
        /* <DEDUP_REMOVED lines=54> */
[----:B----4-:R-:W-:Y:S02]  /*7170*/  F2FP.F16.F32.PACK_AB R141, R198, R0 ;  /* 0x00000000c68d723e */ /* 0x010fe400000000ff */
        /* <DEDUP_REMOVED lines=59> */
[----:B--2---:R-:W-:Y:S02]  /*7530*/  F2FP.F16.F32.PACK_AB R145, R251, R145 ;  /* 0x00000091fb91723e */ /* 0x004fe400000000ff */
[----:B------:R-:W1:Y:S01]  /*7540*/  S2R R251, SR_TID.X ;  /* 0x0000000000fb7919 */ /* 0x000e620000002100 */
[----:B---3--:R-:W-:-:S02]  /*7550*/  F2FP.F16.F32.PACK_AB R144, R199, R144 ;  /* 0x00000090c790723e */ /* 0x008fc400000000ff */
[----:B------:R-:W2:Y:S01]  /*7560*/  S2R R199, SR_TID.X ;  /* 0x0000000000c77919 */ /* 0x000ea20000002100 */
[----:B-1----:R-:W-:Y:S02]  /*7570*/  LOP3.LUT R251, R251, 0x7f, RZ, 0xc0, !PT ;  /* 0x0000007ffbfb7812 */ /* 0x002fe400078ec0ff */
[----:B0-2---:R-:W-:-:S07]  /*7580*/  LOP3.LUT R199, R199, 0xf, RZ, 0xc0, !PT ;  /* 0x0000000fc7c77812 */ /* 0x005fce00078ec0ff */
.L_x_0:
[----:B------:R-:W0:Y:S01]  /*7590*/  S2R R2, SR_TID.X ;  /* 0x0000000000027919 */ /* 0x000e220000002100 */
[----:B------:R-:W-:Y:S01]  /*75a0*/  ULDC.64 UR8, c[0x0][0x228] ;  /* 0x00008a0000087ab9 */ /* 0x000fe20000000a00 */
[----:B-----5:R-:W-:Y:S01]  /*75b0*/  VIADD R0, R5, 0x1 ;  /* 0x0000000105007836 */ /* 0x020fe20000000000 */
[----:B------:R-:W-:Y:S01]  /*75c0*/  ISETP.GE.AND P0, PT, R252, UR8, PT ;  /* 0x00000008fc007c0c */ /* 0x000fe2000bf06270 */
[----:B------:R-:W-:Y:S01]  /*75d0*/  ULDC UR4, c[0x0][0x22c] ;  /* 0x00008b0000047ab9 */ /* 0x000fe20000000800 */
[----:B------:R-:W-:Y:S01]  /*75e0*/  LEA R199, R199, UR6, 0x4 ;  /* 0x00000006c7c77c11 */ /* 0x000fe2000f8e20ff */
[C---:B------:R-:W-:Y:S01]  /*75f0*/  VIADD R6, R5.reuse, 0x2 ;  /* 0x0000000205067836 */ /* 0x040fe20000000000 */
[----:B------:R-:W-:Y:S01]  /*7600*/  BAR.SYNC.DEFER_BLOCKING 0x0 ;  /* 0x0000000000007b1d */ /* 0x000fe20000010000 */
[----:B------:R-:W-:Y:S01]  /*7610*/  ISETP.LT.AND P5, PT, R0, UR4, !P0 ;  /* 0x0000000400007c0c */ /* 0x000fe2000c7a1270 */
[----:B------:R-:W-:Y:S01]  /*7620*/  VIADD R4, R5, 0x3 ;  /* 0x0000000305047836 */ /* 0x000fe20000000000 */
[----:B------:R-:W-:-:S02]  /*7630*/  LEA R251, R251, UR6, 0x4 ;  /* 0x00000006fbfb7c11 */ /* 0x000fc4000f8e20ff */
[C---:B------:R-:W-:Y:S01]  /*7640*/  ISETP.LT.AND P4, PT, R5.reuse, UR9, !P0 ;  /* 0x0000000905007c0c */ /* 0x040fe2000c781270 */
[----:B------:R-:W-:Y:S01]  /*7650*/  ULDC UR4, c[0x0][0x22c] ;  /* 0x00008b0000047ab9 */ /* 0x000fe20000000800 */
[----:B------:R-:W-:Y:S01]  /*7660*/  ULDC UR5, c[0x0][0x22c] ;  /* 0x00008b0000057ab9 */ /* 0x000fe20000000800 */
[----:B------:R-:W-:Y:S01]  /*7670*/  ISETP.LT.AND P2, PT, R6, UR4, !P0 ;  /* 0x0000000406007c0c */ /* 0x000fe2000c741270 */
[----:B------:R-:W-:Y:S01]  /*7680*/  ULDC UR4, c[0x0][0x22c] ;  /* 0x00008b0000047ab9 */ /* 0x000fe20000000800 */
[----:B------:R-:W-:Y:S01]  /*7690*/  ISETP.LT.AND P1, PT, R4, UR5, !P0 ;  /* 0x0000000504007c0c */ /* 0x000fe2000c721270 */
[----:B------:R-:W-:Y:S01]  /*76a0*/  ULDC UR6, c[0x0][0x248] ;  /* 0x0000920000067ab9 */ /* 0x000fe20000000800 */
[C---:B------:R-:W-:Y:S01]  /*76b0*/  VIADD R4, R5.reuse, 0x5 ;  /* 0x0000000505047836 */ /* 0x040fe20000000000 */
[----:B------:R-:W-:Y:S01]  /*76c0*/  ULDC UR7, c[0x0][0x22c] ;  /* 0x00008b0000077ab9 */ /* 0x000fe20000000800 */
[----:B------:R-:W-:Y:S01]  /*76d0*/  IMAD R7, R5, UR6, RZ ;  /* 0x0000000605077c24 */ /* 0x000fe2000f8e02ff */
[----:B------:R-:W-:Y:S01]  /*76e0*/  ULDC UR6, c[0x0][0x248] ;  /* 0x0000920000067ab9 */ /* 0x000fe20000000800 */
[----:B0-----:R-:W-:-:S02]  /*76f0*/  IMAD.SHL.U32 R0, R2, 0x8, RZ ;  /* 0x0000000802007824 */ /* 0x001fc400078e00ff */
[----:B------:R-:W-:-:S03]  /*7700*/  IMAD.SHL.U32 R2, R2, 0x40, RZ ;  /* 0x0000004002027824 */ /* 0x000fc600078e00ff */
[----:B------:R-:W-:Y:S02]  /*7710*/  LOP3.LUT R0, R0, 0x300, RZ, 0xc0, !PT ;  /* 0x0000030000007812 */ /* 0x000fe400078ec0ff */
[----:B------:R-:W-:Y:S01]  /*7720*/  LOP3.LUT R3, R2, 0x400, RZ, 0xc0, !PT ;  /* 0x0000040002037812 */ /* 0x000fe200078ec0ff */
[----:B------:R-:W-:-:S03]  /*7730*/  VIADD R2, R5, 0x4 ;  /* 0x0000000405027836 */ /* 0x000fc60000000000 */
[----:B------:R-:W-:Y:S02]  /*7740*/  IADD3 R3, R0, R199, R3 ;  /* 0x000000c700037210 */ /* 0x000fe40007ffe003 */
[----:B------:R-:W-:Y:S01]  /*7750*/  ISETP.LT.AND P3, PT, R2, UR4, !P0 ;  /* 0x0000000402007c0c */ /* 0x000fe2000c761270 */
[----:B------:R-:W-:Y:S02]  /*7760*/  ULDC UR4, c[0x0][0x244] ;  /* 0x0000910000047ab9 */ /* 0x000fe40000000800 */
[----:B------:R-:W-:Y:S01]  /*7770*/  STSM.16.M88.4 [R3], R24 ;  /* 0x0000001803007844 */ /* 0x000fe20000000200 */
[----:B------:R-:W-:Y:S01]  /*7780*/  IMAD R2, R252, UR4, RZ ;  /* 0x00000004fc027c24 */ /* 0x000fe2000f8e02ff */
[----:B------:R-:W-:Y:S01]  /*7790*/  ULDC.64 UR4, c[0x0][0x220] ;  /* 0x0000880000047ab9 */ /* 0x000fe20000000a00 */
[----:B------:R-:W-:Y:S03]  /*77a0*/  BAR.SYNC.DEFER_BLOCKING 0x0 ;  /* 0x0000000000007b1d */ /* 0x000fe60000010000 */
[----:B------:R-:W-:-:S03]  /*77b0*/  LEA R0, P6, R2, UR4, 0x1 ;  /* 0x0000000402007c11 */ /* 0x000fc6000f8c08ff */
[----:B------:R-:W-:Y:S01]  /*77c0*/  ULDC UR4, c[0x0][0x248] ;  /* 0x0000920000047ab9 */ /* 0x000fe20000000800 */
[----:B------:R-:W-:Y:S01]  /*77d0*/  LEA.HI.X.SX32 R2, R2, UR5, 0x1, P6 ;  /* 0x0000000502027c11 */ /* 0x000fe2000b0f0eff */
[----:B------:R-:W-:Y:S01]  /*77e0*/  ULDC UR5, c[0x0][0x22c] ;  /* 0x00008b0000057ab9 */ /* 0x000fe20000000800 */
[C---:B------:R-:W-:Y:S01]  /*77f0*/  LEA R6, P6, R7.reuse, R0, 0x1 ;  /* 0x0000000007067211 */ /* 0x040fe200078c08ff */
[----:B------:R-:W0:Y:S01]  /*7800*/  LDS.128 R8, [R251] ;  /* 0x00000000fb087984 */ /* 0x000e220000000c00 */
[----:B------:R-:W-:Y:S06]  /*7810*/  BAR.SYNC.DEFER_BLOCKING 0x0 ;  /* 0x0000000000007b1d */ /* 0x000fec0000010000 */
[----:B------:R-:W-:Y:S02]  /*7820*/  STSM.16.M88.4 [R3], R28 ;  /* 0x0000001c03007844 */ /* 0x000fe40000000200 */
[----:B------:R-:W-:Y:S06]  /*7830*/  BAR.SYNC.DEFER_BLOCKING 0x0 ;  /* 0x0000000000007b1d */ /* 0x000fec0000010000 */
[----:B------:R-:W1:Y:S02]  /*7840*/  LDS.128 R12, [R251] ;  /* 0x00000000fb0c7984 */ /* 0x000e640000000c00 */
[----:B------:R-:W-:Y:S06]  /*7850*/  BAR.SYNC.DEFER_BLOCKING 0x0 ;  /* 0x0000000000007b1d */ /* 0x000fec0000010000 */
[----:B------:R-:W-:Y:S02]  /*7860*/  STSM.16.M88.4 [R3], R32 ;  /* 0x0000002003007844 */ /* 0x000fe40000000200 */
[----:B------:R-:W-:Y:S06]  /*7870*/  BAR.SYNC.DEFER_BLOCKING 0x0 ;  /* 0x0000000000007b1d */ /* 0x000fec0000010000 */
[----:B------:R-:W-:Y:S02]  /*7880*/  LDS.128 R16, [R251] ;  /* 0x00000000fb107984 */ /* 0x000fe40000000c00 */
        /* <DEDUP_REMOVED lines=97> */
[----:B------:R2:W-:Y:S02]  /*7ea0*/  STSM.16.M88.4 [R3], R132 ;  /* 0x0000008403007844 */ /* 0x0005e40000000200 */
[----:B------:R-:W-:Y:S01]  /*7eb0*/  BAR.SYNC.DEFER_BLOCKING 0x0 ;  /* 0x0000000000007b1d */ /* 0x000fe20000010000 */
[----:B--2---:R-:W-:-:S05]  /*7ec0*/  VIADD R133, R7, UR4 ;  /* 0x0000000407857c36 */ /* 0x004fca0008000000 */
[----:B------:R-:W-:Y:S01]  /*7ed0*/  ULDC UR4, c[0x0][0x248] ;  /* 0x0000920000047ab9 */ /* 0x000fe20000000800 */
[----:B------:R-:W-:Y:S02]  /*7ee0*/  LEA.HI.X.SX32 R7, R7, R2, 0x1, P6 ;  /* 0x0000000207077211 */ /* 0x000fe400030f0eff */
[----:B0-----:R-:W-:Y:S02]  /*7ef0*/  PRMT R135, R8, 0x7632, R135 ;  /* 0x0000763208877816 */ /* 0x001fe40000000087 */
[C---:B------:R-:W-:Y:S01]  /*7f00*/  LEA R132, P6, R133.reuse, R0, 0x1 ;  /* 0x0000000085847211 */ /* 0x040fe200078c08ff */
[----:B------:R-:W-:Y:S01]  /*7f10*/  LDS.128 R116, [R251] ;  /* 0x00000000fb747984 */ /* 0x000fe20000000c00 */
[----:B------:R-:W-:Y:S06]  /*7f20*/  BAR.SYNC.DEFER_BLOCKING 0x0 ;  /* 0x0000000000007b1d */ /* 0x000fec0000010000 */
[----:B------:R0:W-:Y:S02]  /*7f30*/  STSM.16.M88.4 [R3], R136 ;  /* 0x0000008803007844 */ /* 0x0001e40000000200 */
[----:B------:R-:W-:Y:S01]  /*7f40*/  BAR.SYNC.DEFER_BLOCKING 0x0 ;  /* 0x0000000000007b1d */ /* 0x000fe20000010000 */
[C---:B0-----:R-:W-:Y:S01]  /*7f50*/  VIADD R137, R133.reuse, UR4 ;  /* 0x0000000485897c36 */ /* 0x041fe20008000000 */
[----:B------:R-:W-:-:S04]  /*7f60*/  LEA.HI.X.SX32 R133, R133, R2, 0x1, P6 ;  /* 0x0000000285857211 */ /* 0x000fc800030f0eff */
[----:B------:R-:W-:Y:S01]  /*7f70*/  ULDC UR4, c[0x0][0x248] ;  /* 0x0000920000047ab9 */ /* 0x000fe20000000800 */
[----:B------:R-:W-:Y:S01]  /*7f80*/  LEA R134, P6, R137, R0, 0x1 ;  /* 0x0000000089867211 */ /* 0x000fe200078c08ff */
[----:B------:R-:W-:Y:S01]  /*7f90*/  LDS.128 R120, [R251] ;  /* 0x00000000fb787984 */ /* 0x000fe20000000c00 */
[----:B------:R-:W-:Y:S06]  /*7fa0*/  BAR.SYNC.DEFER_BLOCKING 0x0 ;  /* 0x0000000000007b1d */ /* 0x000fec0000010000 */
[----:B------:R-:W-:Y:S02]  /*7fb0*/  STSM.16.M88.4 [R3], R140 ;  /* 0x0000008c03007844 */ /* 0x000fe40000000200 */
[----:B------:R-:W-:Y:S06]  /*7fc0*/  BAR.SYNC.DEFER_BLOCKING 0x0 ;  /* 0x0000000000007b1d */ /* 0x000fec0000010000 */
[----:B------:R-:W-:Y:S02]  /*7fd0*/  LDS.128 R124, [R251] ;  /* 0x00000000fb7c7984 */ /* 0x000fe40000000c00 */
[----:B------:R-:W-:Y:S06]  /*7fe0*/  BAR.SYNC.DEFER_BLOCKING 0x0 ;  /* 0x0000000000007b1d */ /* 0x000fec0000010000 */
[----:B------:R-:W-:Y:S02]  /*7ff0*/  STSM.16.M88.4 [R3], R144 ;  /* 0x0000009003007844 */ /* 0x000fe40000000200 */
[----:B------:R-:W-:Y:S06]  /*8000*/  BAR.SYNC.DEFER_BLOCKING 0x0 ;  /* 0x0000000000007b1d */ /* 0x000fec0000010000 */
[----:B------:R-:W0:Y:S02]  /*8010*/  LDS.128 R128, [R251] ;  /* 0x00000000fb807984 */ /* 0x000e240000000c00 */
[----:B------:R-:W-:Y:S06]  /*8020*/  BAR.SYNC.DEFER_BLOCKING 0x0 ;  /* 0x0000000000007b1d */ /* 0x000fec0000010000 */
[----:B------:R2:W-:Y:S02]  /*8030*/  STSM.16.M88.4 [R3], R148 ;  /* 0x0000009403007844 */ /* 0x0005e40000000200 */
[----:B------:R-:W-:Y:S01]  /*8040*/  BAR.SYNC.DEFER_BLOCKING 0x0 ;  /* 0x0000000000007b1d */ /* 0x000fe20000010000 */
[----:B--2---:R-:W-:-:S05]  /*8050*/  VIADD R3, R5, 0x6 ;  /* 0x0000000605037836 */ /* 0x004fca0000000000 */
[----:B------:R-:W-:Y:S01]  /*8060*/  @P4 STG.E.U16 desc[UR12][R6.64], R8 ;  /* 0x0000000806004986 */ /* 0x000fe2000c10150c */
[----:B------:R-:W-:Y:S01]  /*8070*/  ISETP.LT.AND P4, PT, R4, UR5, !P0 ;  /* 0x0000000504007c0c */ /* 0x000fe2000c781270 */
[----:B------:R-:W-:Y:S01]  /*8080*/  ULDC UR5, c[0x0][0x22c] ;  /* 0x00008b0000057ab9 */ /* 0x000fe20000000800 */
[----:B------:R-:W-:Y:S01]  /*8090*/  VIADD R4, R5, 0x7 ;  /* 0x0000000705047836 */ /* 0x000fe20000000000 */
[----:B------:R2:W-:Y:S01]  /*80a0*/  @P5 STG.E.U16 desc[UR12][R132.64], R135 ;  /* 0x0000008784005986 */ /* 0x0005e2000c10150c */
[----:B------:R-:W-:Y:S01]  /*80b0*/  ISETP.LT.AND P5, PT, R3, UR5, !P0 ;  /* 0x0000000503007c0c */ /* 0x000fe2000c7a1270 */
[----:B------:R-:W-:Y:S02]  /*80c0*/  ULDC UR5, c[0x0][0x22c] ;  /* 0x00008b0000057ab9 */ /* 0x000fe40000000800 */
[----:B------:R-:W3:Y:S01]  /*80d0*/  LDS.128 R248, [R251] ;  /* 0x00000000fbf87984 */ /* 0x000ee20000000c00 */
[C---:B--2---:R-:W-:Y:S01]  /*80e0*/  LEA.HI.X.SX32 R135, R137.reuse, R2, 0x1, P6 ;  /* 0x0000000289877211 */ /* 0x044fe200030f0eff */
[----:B------:R-:W-:Y:S01]  /*80f0*/  VIADD R137, R137, UR4 ;  /* 0x0000000489897c36 */ /* 0x000fe20008000000 */
[----:B------:R-:W-:Y:S01]  /*8100*/  ULDC UR4, c[0x0][0x248] ;  /* 0x0000920000047ab9 */ /* 0x000fe20000000800 */
[----:B------:R-:W-:-:S02]  /*8110*/  PRMT R133, R9, 0x7632, R133 ;  /* 0x0000763209857816 */ /* 0x000fc40000000085 */
[----:B------:R-:W-:Y:S01]  /*8120*/  @P2 STG.E.U16 desc[UR12][R134.64], R9 ;  /* 0x0000000986002986 */ /* 0x000fe2000c10150c */
[C---:B------:R-:W-:Y:S01]  /*8130*/  LEA R6, P2, R137.reuse, R0, 0x1 ;  /* 0x0000000089067211 */ /* 0x040fe200078408ff */
[C---:B------:R-:W-:Y:S01]  /*8140*/  VIADD R3, R137.reuse, UR4 ;  /* 0x0000000489037c36 */ /* 0x040fe20008000000 */
[----:B------:R-:W-:Y:S02]  /*8150*/  ULDC UR4, c[0x0][0x22c] ;  /* 0x00008b0000047ab9 */ /* 0x000fe40000000800 */
[----:B------:R-:W-:Y:S02]  /*8160*/  LEA.HI.X.SX32 R7, R137, R2, 0x1, P2 ;  /* 0x0000000289077211 */ /* 0x000fe400010f0eff */
[----:B------:R-:W-:Y:S01]  /*8170*/  ISETP.LT.AND P2, PT, R4, UR5, !P0 ;  /* 0x0000000504007c0c */ /* 0x000fe2000c741270 */
[----:B------:R-:W-:Y:S01]  /*8180*/  VIADD R4, R5, 0x8 ;  /* 0x0000000805047836 */ /* 0x000fe20000000000 */
[----:B------:R-:W-:Y:S01]  /*8190*/  LEA R132, P6, R3, R0, 0x1 ;  /* 0x0000000003847211 */ /* 0x000fe200078c08ff */
[----:B------:R2:W-:Y:S01]  /*81a0*/  @P1 STG.E.U16 desc[UR12][R6.64], R133 ;  /* 0x0000008506001986 */ /* 0x0005e2000c10150c */
[----:B------:R-:W-:-:S02]  /*81b0*/  ULDC UR5, c[0x0][0x22c] ;  /* 0x00008b0000057ab9 */ /* 0x000fc40000000800 */
[----:B------:R-:W-:Y:S01]  /*81c0*/  ISETP.LT.AND P1, PT, R4, UR4, !P0 ;  /* 0x0000000404007c0c */ /* 0x000fe2000c721270 */
[----:B------:R-:W-:Y:S01]  /*81d0*/  ULDC UR4, c[0x0][0x248] ;  /* 0x0000920000047ab9 */ /* 0x000fe20000000800 */
[----:B------:R-:W-:Y:S01]  /*81e0*/  VIADD R4, R5, 0x9 ;  /* 0x0000000905047836 */ /* 0x000fe20000000000 */
[C---:B--2---:R-:W-:Y:S01]  /*81f0*/  LEA.HI.X.SX32 R133, R3.reuse, R2, 0x1, P6 ;  /* 0x0000000203857211 */ /* 0x044fe200030f0eff */
[----:B------:R-:W-:Y:S01]  /*8200*/  VIADD R3, R3, UR4 ;  /* 0x0000000403037c36 */ /* 0x000fe20008000000 */
[----:B------:R-:W-:Y:S01]  /*8210*/  ULDC UR4, c[0x0][0x22c] ;  /* 0x00008b0000047ab9 */ /* 0x000fe20000000800 */
[----:B------:R-:W-:Y:S02]  /*8220*/  PRMT R7, R10, 0x7632, R7 ;  /* 0x000076320a077816 */ /* 0x000fe40000000007 */
[----:B------:R2:W-:Y:S01]  /*8230*/  @P3 STG.E.U16 desc[UR12][R132.64], R10 ;  /* 0x0000000a84003986 */ /* 0x0005e2000c10150c */
[C---:B------:R-:W-:Y:S02]  /*8240*/  LEA R8, P6, R3.reuse, R0, 0x1 ;  /* 0x0000000003087211 */ /* 0x040fe400078c08ff */
[----:B------:R-:W-:Y:S01]  /*8250*/  ISETP.LT.AND P3, PT, R4, UR4, !P0 ;  /* 0x0000000404007c0c */ /* 0x000fe2000c761270 */
[----:B------:R-:W-:Y:S01]  /*8260*/  ULDC UR4, c[0x0][0x248] ;  /* 0x0000920000047ab9 */ /* 0x000fe20000000800 */
[C---:B------:R-:W-:Y:S01]  /*8270*/  LEA.HI.X.SX32 R9, R3.reuse, R2, 0x1, P6 ;  /* 0x0000000203097211 */ /* 0x040fe200030f0eff */
[----:B------:R-:W-:Y:S01]  /*8280*/  VIADD R3, R3, UR4 ;  /* 0x0000000403037c36 */ /* 0x000fe20008000000 */
[----:B------:R-:W-:Y:S01]  /*8290*/  ULDC UR4, c[0x0][0x248] ;  /* 0x0000920000047ab9 */ /* 0x000fe20000000800 */
[----:B------:R-:W-:-:S02]  /*82a0*/  VIADD R4, R5, 0xa ;  /* 0x0000000a05047836 */ /* 0x000fc40000000000 */
[----:B------:R4:W-:Y:S01]  /*82b0*/  @P4 STG.E.U16 desc[UR12][R8.64], R7 ;  /* 0x0000000708004986 */ /* 0x0009e2000c10150c */
[C---:B------:R-:W-:Y:S01]  /*82c0*/  LEA R6, P4, R3.reuse, R0, 0x1 ;  /* 0x0000000003067211 */ /* 0x040fe200078808ff */
[----:B--2---:R-:W-:Y:S01]  /*82d0*/  VIADD R133, R3, UR4 ;  /* 0x0000000403857c36 */ /* 0x004fe20008000000 */
[----:B------:R-:W-:Y:S01]  /*82e0*/  ISETP.LT.AND P6, PT, R4, UR5, !P0 ;  /* 0x0000000504007c0c */ /* 0x000fe2000c7c1270 */
[----:B------:R-:W-:Y:S01]  /*82f0*/  ULDC UR5, c[0x0][0x248] ;  /* 0x0000920000057ab9 */ /* 0x000fe20000000800 */
[----:B------:R-:W-:Y:S01]  /*8300*/  VIADD R4, R5, 0xb ;  /* 0x0000000b05047836 */ /* 0x000fe20000000000 */
[----:B------:R-:W-:Y:S01]  /*8310*/  ULDC UR4, c[0x0][0x22c] ;  /* 0x00008b0000047ab9 */ /* 0x000fe20000000800 */
[----:B----4-:R-:W-:Y:S01]  /*8320*/  LEA.HI.X.SX32 R7, R3, R2, 0x1, P4 ;  /* 0x0000000203077211 */ /* 0x010fe200020f0eff */
[C---:B------:R-:W-:Y:S01]  /*8330*/  VIADD R3, R133.reuse, UR5 ;  /* 0x0000000585037c36 */ /* 0x040fe20008000000 */
[----:B------:R-:W-:Y:S01]  /*8340*/  LEA R132, P4, R133, R0, 0x1 ;  /* 0x0000000085847211 */ /* 0x000fe200078808ff */
[----:B------:R-:W-:Y:S01]  /*8350*/  ULDC UR5, c[0x0][0x22c] ;  /* 0x00008b0000057ab9 */ /* 0x000fe20000000800 */
[----:B------:R-:W-:Y:S01]  /*8360*/  PRMT R9, R11, 0x7632, R9 ;  /* 0x000076320b097816 */ /* 0x000fe20000000009 */
[----:B------:R-:W-:Y:S01]  /*8370*/  @P5 STG.E.U16 desc[UR12][R6.64], R11 ;  /* 0x0000000b06005986 */ /* 0x000fe2000c10150c */
[----:B------:R-:W-:-:S02]  /*8380*/  LEA.HI.X.SX32 R133, R133, R2, 0x1, P4 ;  /* 0x0000000285857211 */ /* 0x000fc400020f0eff */
[----:B------:R-:W-:Y:S01]  /*8390*/  ISETP.LT.AND P5, PT, R4, UR4, !P0 ;  /* 0x0000000404007c0c */ /* 0x000fe2000c7a1270 */
[----:B------:R-:W-:Y:S01]  /*83a0*/  VIADD R4, R5, 0xc ;  /* 0x0000000c05047836 */ /* 0x000fe20000000000 */
[C---:B------:R-:W-:Y:S01]  /*83b0*/  LEA R8, P4, R3.reuse, R0, 0x1 ;  /* 0x0000000003087211 */ /* 0x040fe200078808ff */
[----:B------:R2:W-:Y:S01]  /*83c0*/  @P2 STG.E.U16 desc[UR12][R132.64], R9 ;  /* 0x0000000984002986 */ /* 0x0005e2000c10150c */
[----:B------:R-:W-:Y:S02]  /*83d0*/  ULDC UR4, c[0x0][0x22c] ;  /* 0x00008b0000047ab9 */ /* 0x000fe40000000800 */
[----:B--2---:R-:W-:Y:S02]  /*83e0*/  LEA.HI.X.SX32 R9, R3, R2, 0x1, P4 ;  /* 0x0000000203097211 */ /* 0x004fe400020f0eff */
[----:B------:R-:W-:Y:S01]  /*83f0*/  ISETP.LT.AND P4, PT, R4, UR4, !P0 ;  /* 0x0000000404007c0c */ /* 0x000fe2000c781270 */
[----:B------:R-:W-:Y:S01]  /*8400*/  ULDC UR4, c[0x0][0x248] ;  /* 0x0000920000047ab9 */ /* 0x000fe20000000800 */
[----:B------:R-:W-:Y:S01]  /*8410*/  VIADD R4, R5, 0xd ;  /* 0x0000000d05047836 */ /* 0x000fe20000000000 */
[----:B-1----:R1:W-:Y:S01]  /*8420*/  @P1 STG.E.U16 desc[UR12][R8.64], R12 ;  /* 0x0000000c08001986 */ /* 0x0023e2000c10150c */
[----:B------:R-:W-:Y:S01]  /*8430*/  VIADD R3, R3, UR4 ;  /* 0x0000000403037c36 */ /* 0x000fe20008000000 */
[----:B------:R-:W-:-:S02]  /*8440*/  ULDC UR4, c[0x0][0x22c] ;  /* 0x00008b0000047ab9 */ /* 0x000fc40000000800 */
[----:B------:R-:W-:Y:S01]  /*8450*/  ISETP.LT.AND P2, PT, R4, UR4, !P0 ;  /* 0x0000000404007c0c */ /* 0x000fe2000c741270 */
[----:B------:R-:W-:Y:S01]  /*8460*/  ULDC UR4, c[0x0][0x248] ;  /* 0x0000920000047ab9 */ /* 0x000fe20000000800 */
[----:B------:R-:W-:Y:S01]  /*8470*/  LEA R6, P1, R3, R0, 0x1 ;  /* 0x0000000003067211 */ /* 0x000fe200078208ff */
[----:B------:R-:W-:-:S03]  /*8480*/  VIADD R4, R5, 0xe ;  /* 0x0000000e05047836 */ /* 0x000fc60000000000 */
[C---:B------:R-:W-:Y:S01]  /*8490*/  LEA.HI.X.SX32 R7, R3.reuse, R2, 0x1, P1 ;  /* 0x0000000203077211 */ /* 0x040fe200008f0eff */
[----:B------:R-:W-:Y:S01]  /*84a0*/  VIADD R3, R3, UR4 ;  /* 0x0000000403037c36 */ /* 0x000fe20008000000 */
[----:B-1----:R-:W-:Y:S01]  /*84b0*/  PRMT R9, R12, 0x7632, R9 ;  /* 0x000076320c097816 */ /* 0x002fe20000000009 */
[----:B------:R-:W-:Y:S01]  /*84c0*/  ULDC UR4, c[0x0][0x248] ;  /* 0x0000920000047ab9 */ /* 0x000fe20000000800 */
[----:B------:R-:W-:Y:S01]  /*84d0*/  ISETP.LT.AND P1, PT, R4, UR5, !P0 ;  /* 0x0000000504007c0c */ /* 0x000fe2000c721270 */
[C---:B------:R-:W-:Y:S01]  /*84e0*/  VIADD R11, R3.reuse, UR4 ;  /* 0x00000004030b7c36 */ /* 0x040fe20008000000 */
[----:B------:R-:W-:Y:S01]  /*84f0*/  ULDC UR4, c[0x0][0x248] ;  /* 0x0000920000047ab9 */ /* 0x000fe20000000800 */
[----:B------:R1:W-:Y:S01]  /*8500*/  @P3 STG.E.U16 desc[UR12][R6.64], R9 ;  /* 0x0000000906003986 */ /* 0x0003e2000c10150c */
[----:B------:R-:W-:Y:S01]  /*8510*/  LEA R8, P3, R3, R0, 0x1 ;  /* 0x0000000003087211 */ /* 0x000fe200078608ff */
[----:B------:R-:W-:Y:S01]  /*8520*/  VIADD R4, R5, 0xf ;  /* 0x0000000f05047836 */ /* 0x000fe20000000000 */
[----:B------:R-:W-:Y:S01]  /*8530*/  ULDC UR5, c[0x0][0x22c] ;  /* 0x00008b0000057ab9 */ /* 0x000fe20000000800 */
[----:B0-----:R-:W-:-:S02]  /*8540*/  PRMT R12, R131, 0x7632, R12 ;  /* 0x00007632830c7816 */ /* 0x001fc4000000000c */
[----:B-1----:R-:W-:Y:S01]  /*8550*/  LEA.HI.X.SX32 R9, R3, R2, 0x1, P3 ;  /* 0x0000000203097211 */ /* 0x002fe200018f0eff */
[C---:B------:R-:W-:Y:S01]  /*8560*/  VIADD R3, R11.reuse, UR4 ;  /* 0x000000040b037c36 */ /* 0x040fe20008000000 */
[----:B------:R-:W-:Y:S01]  /*8570*/  LEA R10, P3, R11, R0, 0x1 ;  /* 0x000000000b0a7211 */ /* 0x000fe200078608ff */
[----:B------:R-:W-:Y:S01]  /*8580*/  ULDC UR4, c[0x0][0x248] ;  /* 0x0000920000047ab9 */ /* 0x000fe20000000800 */
[----:B------:R-:W-:Y:S01]  /*8590*/  PRMT R7, R13, 0x7632, R7 ;  /* 0x000076320d077816 */ /* 0x000fe20000000007 */
[----:B------:R-:W-:Y:S01]  /*85a0*/  @P6 STG.E.U16 desc[UR12][R8.64], R13 ;  /* 0x0000000d08006986 */ /* 0x000fe2000c10150c */
[----:B------:R-:W-:Y:S02]  /*85b0*/  LEA.HI.X.SX32 R11, R11, R2, 0x1, P3 ;  /* 0x000000020b0b7211 */ /* 0x000fe400018f0eff */
[----:B------:R-:W-:Y:S02]  /*85c0*/  LEA R6, P6, R3, R0, 0x1 ;  /* 0x0000000003067211 */ /* 0x000fe400078c08ff */
[----:B------:R-:W-:Y:S01]  /*85d0*/  ISETP.LT.AND P3, PT, R4, UR5, !P0 ;  /* 0x0000000504007c0c */ /* 0x000fe2000c761270 */
[----:B------:R0:W-:Y:S01]  /*85e0*/  @P5 STG.E.U16 desc[UR12][R10.64], R7 ;  /* 0x000000070a005986 */ /* 0x0001e2000c10150c */
[----:B------:R-:W-:Y:S01]  /*85f0*/  VIADD R4, R5, 0x10 ;  /* 0x0000001005047836 */ /* 0x000fe20000000000 */
[----:B------:R-:W-:Y:S01]  /*8600*/  ULDC UR5, c[0x0][0x22c] ;  /* 0x00008b0000057ab9 */ /* 0x000fe20000000800 */
[C---:B0-----:R-:W-:Y:S01]  /*8610*/  LEA.HI.X.SX32 R7, R3.reuse, R2, 0x1, P6 ;  /* 0x0000000203077211 */ /* 0x041fe200030f0eff */
[----:B------:R-:W-:Y:S01]  /*8620*/  VIADD R3, R3, UR4 ;  /* 0x0000000403037c36 */ /* 0x000fe20008000000 */
[----:B------:R-:W-:Y:S01]  /*8630*/  ULDC UR4, c[0x0][0x248] ;  /* 0x0000920000047ab9 */ /* 0x000fe20000000800 */
[----:B------:R-:W-:Y:S01]  /*8640*/  ISETP.LT.AND P6, PT, R4, UR5, !P0 ;  /* 0x0000000504007c0c */ /* 0x000fe2000c7c1270 */
[----:B------:R-:W-:Y:S01]  /*8650*/  VIADD R4, R5, 0x11 ;  /* 0x0000001105047836 */ /* 0x000fe20000000000 */
[----:B------:R0:W-:Y:S01]  /*8660*/  @P4 STG.E.U16 desc[UR12][R6.64], R14 ;  /* 0x0000000e06004986 */ /* 0x0001e2000c10150c */
[C---:B------:R-:W-:Y:S01]  /*8670*/  LEA R8, P4, R3.reuse, R0, 0x1 ;  /* 0x0000000003087211 */ /* 0x040fe200078808ff */
[C---:B------:R-:W-:Y:S01]  /*8680*/  VIADD R13, R3.reuse, UR4 ;  /* 0x00000004030d7c36 */ /* 0x040fe20008000000 */
[----:B------:R-:W-:Y:S01]  /*8690*/  ULDC UR4, c[0x0][0x22c] ;  /* 0x00008b0000047ab9 */ /* 0x000fe20000000800 */
[----:B------:R-:W-:Y:S01]  /*86a0*/  ULDC UR5, c[0x0][0x22c] ;  /* 0x00008b0000057ab9 */ /* 0x000fe20000000800 */
[----:B------:R-:W-:Y:S01]  /*86b0*/  LEA.HI.X.SX32 R9, R3, R2, 0x1, P4 ;  /* 0x0000000203097211 */ /* 0x000fe200020f0eff */
[----:B------:R-:W-:Y:S01]  /*86c0*/  VIADD R3, R5, 0x12 ;  /* 0x0000001205037836 */ /* 0x000fe20000000000 */
[----:B------:R-:W-:-:S02]  /*86d0*/  LEA R10, P4, R13, R0, 0x1 ;  /* 0x000000000d0a7211 */ /* 0x000fc400078808ff */
[----:B------:R-:W-:Y:S01]  /*86e0*/  ISETP.LT.AND P5, PT, R4, UR5, !P0 ;  /* 0x0000000504007c0c */ /* 0x000fe2000c7a1270 */
[----:B------:R-:W-:Y:S01]  /*86f0*/  ULDC UR5, c[0x0][0x22c] ;  /* 0x00008b0000057ab9 */ /* 0x000fe20000000800 */
[----:B------:R-:W-:Y:S01]  /*8700*/  LEA.HI.X.SX32 R11, R13, R2, 0x1, P4 ;  /* 0x000000020d0b7211 */ /* 0x000fe200020f0eff */
[----:B------:R-:W-:Y:S01]  /*8710*/  VIADD R4, R5, 0x15 ;  /* 0x0000001505047836 */ /* 0x000fe20000000000 */
[----:B0-----:R-:W-:-:S05]  /*8720*/  PRMT R7, R14, 0x7632, R7 ;  /* 0x000076320e077816 */ /* 0x001fca0000000007 */
[----:B------:R0:W-:Y:S01]  /*8730*/  @P2 STG.E.U16 desc[UR12][R8.64], R7 ;  /* 0x0000000708002986 */ /* 0x0001e2000c10150c */
[----:B------:R-:W-:Y:S01]  /*8740*/  ISETP.LT.AND P2, PT, R3, UR4, !P0 ;  /* 0x0000000403007c0c */ /* 0x000fe2000c741270 */
[----:B------:R-:W-:Y:S01]  /*8750*/  ULDC UR4, c[0x0][0x248] ;  /* 0x0000920000047ab9 */ /* 0x000fe20000000800 */
[----:B------:R-:W-:Y:S01]  /*8760*/  VIADD R3, R5, 0x13 ;  /* 0x0000001305037836 */ /* 0x000fe20000000000 */
[----:B------:R-:W-:Y:S01]  /*8770*/  @P1 STG.E.U16 desc[UR12][R10.64], R15 ;  /* 0x0000000f0a001986 */ /* 0x000fe2000c10150c */
[----:B------:R-:W-:Y:S01]  /*8780*/  VIADD R13, R13, UR4 ;  /* 0x000000040d0d7c36 */ /* 0x000fe20008000000 */
[----:B------:R-:W-:Y:S02]  /*8790*/  ULDC UR4, c[0x0][0x22c] ;  /* 0x00008b0000047ab9 */ /* 0x000fe40000000800 */
[----:B------:R-:W-:Y:S01]  /*87a0*/  ISETP.LT.AND P1, PT, R3, UR4, !P0 ;  /* 0x0000000403007c0c */ /* 0x000fe2000c721270 */
[----:B------:R-:W-:Y:S01]  /*87b0*/  ULDC UR4, c[0x0][0x248] ;  /* 0x0000920000047ab9 */ /* 0x000fe20000000800 */
[----:B------:R-:W-:Y:S01]  /*87c0*/  LEA R6, P4, R13, R0, 0x1 ;  /* 0x000000000d067211 */ /* 0x000fe200078808ff */
[----:B------:R-:W-:Y:S01]  /*87d0*/  VIADD R3, R5, 0x14 ;  /* 0x0000001405037836 */ /* 0x000fe20000000000 */
[----:B0-----:R-:W-:-:S02]  /*87e0*/  PRMT R9, R15, 0x7632, R9 ;  /* 0x000076320f097816 */ /* 0x001fc40000000009 */
[C---:B------:R-:W-:Y:S01]  /*87f0*/  LEA.HI.X.SX32 R7, R13.reuse, R2, 0x1, P4 ;  /* 0x000000020d077211 */ /* 0x040fe200020f0eff */
[----:B------:R-:W-:Y:S01]  /*8800*/  VIADD R13, R13, UR4 ;  /* 0x000000040d0d7c36 */ /* 0x000fe20008000000 */
[----:B------:R-:W-:Y:S01]  /*8810*/  ULDC UR4, c[0x0][0x248] ;  /* 0x0000920000047ab9 */ /* 0x000fe20000000800 */
[----:B------:R-:W-:Y:S01]  /*8820*/  ISETP.LT.AND P4, PT, R3, UR5, !P0 ;  /* 0x0000000503007c0c */ /* 0x000fe2000c781270 */
[----:B------:R-:W-:Y:S01]  /*8830*/  ULDC UR5, c[0x0][0x22c] ;  /* 0x00008b0000057ab9 */ /* 0x000fe20000000800 */
[----:B------:R0:W-:Y:S01]  /*8840*/  @P3 STG.E.U16 desc[UR12][R6.64], R9 ;  /* 0x0000000906003986 */ /* 0x0001e2000c10150c */
[C---:B------:R-:W-:Y:S01]  /*8850*/  LEA R8, P3, R13.reuse, R0, 0x1 ;  /* 0x000000000d087211 */ /* 0x040fe200078608ff */
[C---:B------:R-:W-:Y:S01]  /*8860*/  VIADD R3, R13.reuse, UR4 ;  /* 0x000000040d037c36 */ /* 0x040fe20008000000 */
[----:B------:R-:W-:Y:S02]  /*8870*/  ULDC UR4, c[0x0][0x248] ;  /* 0x0000920000047ab9 */ /* 0x000fe40000000800 */
[----:B0-----:R-:W-:Y:S01]  /*8880*/  LEA.HI.X.SX32 R9, R13, R2, 0x1, P3 ;  /* 0x000000020d097211 */ /* 0x001fe200018f0eff */
[C---:B------:R-:W-:Y:S01]  /*8890*/  VIADD R13, R3.reuse, UR4 ;  /* 0x00000004030d7c36 */ /* 0x040fe20008000000 */
[C---:B------:R-:W-:Y:S01]  /*88a0*/  LEA R10, P3, R3.reuse, R0, 0x1 ;  /* 0x00000000030a7211 */ /* 0x040fe200078608ff */
[----:B------:R-:W-:Y:S01]  /*88b0*/  ULDC UR4, c[0x0][0x248] ;  /* 0x0000920000047ab9 */ /* 0x000fe20000000800 */
[----:B------:R-:W-:Y:S01]  /*88c0*/  PRMT R7, R16, 0x7632, R7 ;  /* 0x0000763210077816 */ /* 0x000fe20000000007 */
[----:B------:R0:W-:Y:S01]  /*88d0*/  @P6 STG.E.U16 desc[UR12][R8.64], R16 ;  /* 0x0000001008006986 */ /* 0x0001e2000c10150c */
[----:B------:R-:W-:Y:S01]  /*88e0*/  LEA.HI.X.SX32 R11, R3, R2, 0x1, P3 ;  /* 0x00000002030b7211 */ /* 0x000fe200018f0eff */
[----:B------:R-:W-:Y:S01]  /*88f0*/  VIADD R3, R5, 0x16 ;  /* 0x0000001605037836 */ /* 0x000fe20000000000 */
[----:B------:R-:W-:-:S02]  /*8900*/  LEA R6, P6, R13, R0, 0x1 ;  /* 0x000000000d067211 */ /* 0x000fc400078c08ff */
[----:B------:R-:W-:Y:S01]  /*8910*/  ISETP.LT.AND P3, PT, R4, UR5, !P0 ;  /* 0x0000000504007c0c */ /* 0x000fe2000c761270 */
[----:B------:R1:W-:Y:S01]  /*8920*/  @P5 STG.E.U16 desc[UR12][R10.64], R7 ;  /* 0x000000070a005986 */ /* 0x0003e2000c10150c */
[----:B------:R-:W-:Y:S01]  /*8930*/  ULDC UR5, c[0x0][0x22c] ;  /* 0x00008b0000057ab9 */ /* 0x000fe20000000800 */
[----:B------:R-:W-:Y:S01]  /*8940*/  VIADD R4, R5, 0x17 ;  /* 0x0000001705047836 */ /* 0x000fe20000000000 */
[----:B------:R-:W-:Y:S01]  /*8950*/  ISETP.LT.AND P5, PT, R3, UR5, !P0 ;  /* 0x0000000503007c0c */ /* 0x000fe2000c7a1270 */
[----:B------:R-:W-:Y:S01]  /*8960*/  ULDC UR5, c[0x0][0x22c] ;  /* 0x00008b0000057ab9 */ /* 0x000fe20000000800 */
[----:B0-----:R-:W-:Y:S01]  /*8970*/  VIADD R16, R5, 0xff ;  /* 0x000000ff05107836 */ /* 0x001fe20000000000 */
[C---:B-1----:R-:W-:Y:S01]  /*8980*/  LEA.HI.X.SX32 R7, R13.reuse, R2, 0x1, P6 ;  /* 0x000000020d077211 */ /* 0x042fe200030f0eff */
[----:B------:R-:W-:Y:S01]  /*8990*/  VIADD R13, R13, UR4 ;  /* 0x000000040d0d7c36 */ /* 0x000fe20008000000 */
[----:B------:R-:W-:-:S03]  /*89a0*/  ULDC UR4, c[0x0][0x248] ;  /* 0x0000920000047ab9 */ /* 0x000fc60000000800 */
[----:B------:R0:W-:Y:S01]  /*89b0*/  @P2 STG.E.U16 desc[UR12][R6.64], R17 ;  /* 0x0000001106002986 */ /* 0x0001e2000c10150c */
[C---:B------:R-:W-:Y:S01]  /*89c0*/  LEA R8, P2, R13.reuse, R0, 0x1 ;  /* 0x000000000d087211 */ /* 0x040fe200078408ff */
[C---:B------:R-:W-:Y:S01]  /*89d0*/  VIADD R3, R13.reuse, UR4 ;  /* 0x000000040d037c36 */ /* 0x040fe20008000000 */
[----:B------:R-:W-:Y:S02]  /*89e0*/  ULDC UR4, c[0x0][0x22c] ;  /* 0x00008b0000047ab9 */ /* 0x000fe40000000800 */
[----:B------:R-:W-:Y:S02]  /*89f0*/  LEA.HI.X.SX32 R9, R13, R2, 0x1, P2 ;  /* 0x000000020d097211 */ /* 0x000fe400010f0eff */
[----:B------:R-:W-:Y:S01]  /*8a00*/  ISETP.LT.AND P2, PT, R4, UR5, !P0 ;  /* 0x0000000504007c0c */ /* 0x000fe2000c741270 */
[----:B------:R-:W-:Y:S01]  /*8a10*/  VIADD R4, R5, 0x18 ;  /* 0x0000001805047836 */ /* 0x000fe20000000000 */
[----:B------:R-:W-:Y:S01]  /*8a20*/  LEA R10, P6, R3, R0, 0x1 ;  /* 0x00000000030a7211 */ /* 0x000fe200078c08ff */
[----:B------:R-:W-:Y:S01]  /*8a30*/  ULDC UR5, c[0x0][0x22c] ;  /* 0x00008b0000057ab9 */ /* 0x000fe20000000800 */
[----:B0-----:R-:W-:Y:S01]  /*8a40*/  PRMT R7, R17, 0x7632, R7 ;  /* 0x0000763211077816 */ /* 0x001fe20000000007 */
[----:B------:R-:W-:Y:S01]  /*8a50*/  VIADD R17, R5, 0xfe ;  /* 0x000000fe05117836 */ /* 0x000fe20000000000 */
[----:B------:R-:W-:-:S03]  /*8a60*/  LEA.HI.X.SX32 R11, R3, R2, 0x1, P6 ;  /* 0x00000002030b7211 */ /* 0x000fc600030f0eff */
[----:B------:R0:W-:Y:S01]  /*8a70*/  @P1 STG.E.U16 desc[UR12][R8.64], R7 ;  /* 0x0000000708001986 */ /* 0x0001e2000c10150c */
[----:B------:R-:W-:Y:S01]  /*8a80*/  ISETP.LT.AND P1, PT, R4, UR4, !P0 ;  /* 0x0000000404007c0c */ /* 0x000fe2000c721270 */
[----:B------:R-:W-:Y:S01]  /*8a90*/  ULDC UR4, c[0x0][0x248] ;  /* 0x0000920000047ab9 */ /* 0x000fe20000000800 */
[----:B------:R-:W-:Y:S01]  /*8aa0*/  VIADD R4, R5, 0x19 ;  /* 0x0000001905047836 */ /* 0x000fe20000000000 */
[----:B------:R1:W-:Y:S01]  /*8ab0*/  @P4 STG.E.U16 desc[UR12][R10.64], R18 ;  /* 0x000000120a004986 */ /* 0x0003e2000c10150c */
        /* <DEDUP_REMOVED lines=14> */
[----:B-1----:R-:W-:Y:S01]  /*8ba0*/  VIADD R11, R3, UR4 ;  /* 0x00000004030b7c36 */ /* 0x002fe20008000000 */
[----:B------:R-:W-:Y:S01]  /*8bb0*/  ULDC UR4, c[0x0][0x22c] ;  /* 0x00008b0000047ab9 */ /* 0x000fe20000000800 */
[----:B------:R-:W-:Y:S01]  /*8bc0*/  VIADD R4, R5, 0x1b ;  /* 0x0000001b05047836 */ /* 0x000fe20000000000 */
[----:B0-----:R-:W-:Y:S01]  /*8bd0*/  LEA.HI.X.SX32 R9, R3, R2, 0x1, P3 ;  /* 0x0000000203097211 */ /* 0x001fe200018f0eff */
        /* <DEDUP_REMOVED lines=11> */
[----:B0-----:R-:W-:Y:S02]  /*8c90*/  LEA.HI.X.SX32 R7, R3, R2, 0x1, P3 ;  /* 0x0000000203077211 */ /* 0x001fe400018f0eff */
[----:B------:R-:W-:Y:S01]  /*8ca0*/  ISETP.LT.AND P3, PT, R4, UR4, !P0 ;  /* 0x0000000404007c0c */ /* 0x000fe2000c761270 */
[----:B------:R-:W-:Y:S01]  /*8cb0*/  ULDC UR4, c[0x0][0x248] ;  /* 0x0000920000047ab9 */ /* 0x000fe20000000800 */
[----:B------:R-:W-:Y:S01]  /*8cc0*/  VIADD R4, R5, 0x1d ;  /* 0x0000001d05047836 */ /* 0x000fe20000000000 */
[----:B------:R0:W-:Y:S01]  /*8cd0*/  @P1 STG.E.U16 desc[UR12][R6.64], R20 ;  /* 0x0000001406001986 */ /* 0x0001e2000c10150c */
        /* <DEDUP_REMOVED lines=8> */
[----:B0-----:R-:W-:Y:S01]  /*8d60*/  PRMT R7, R20, 0x7632, R7 ;  /* 0x0000763214077816 */ /* 0x001fe20000000007 */
[----:B------:R-:W-:Y:S01]  /*8d70*/  ULDC UR4, c[0x0][0x248] ;  /* 0x0000920000047ab9 */ /* 0x000fe20000000800 */
[----:B------:R-:W-:Y:S01]  /*8d80*/  ISETP.LT.AND P1, PT, R4, UR5, !P0 ;  /* 0x0000000504007c0c */ /* 0x000fe2000c721270 */
[C---:B------:R-:W-:Y:S01]  /*8d90*/  VIADD R11, R3.reuse, UR4 ;  /* 0x00000004030b7c36 */ /* 0x040fe20008000000 */
[----:B------:R-:W-:Y:S01]  /*8da0*/  ULDC UR4, c[0x0][0x248] ;  /* 0x0000920000047ab9 */ /* 0x000fe20000000800 */
[----:B------:R0:W-:Y:S01]  /*8db0*/  @P4 STG.E.U16 desc[UR12][R8.64], R7 ;  /* 0x0000000708004986 */ /* 0x0001e2000c10150c */
[----:B------:R-:W-:Y:S01]  /*8dc0*/  LEA R6, P4, R3, R0, 0x1 ;  /* 0x0000000003067211 */ /* 0x000fe200078808ff */
[----:B------:R-:W-:Y:S01]  /*8dd0*/  VIADD R4, R5, 0x1f ;  /* 0x0000001f05047836 */ /* 0x000fe20000000000 */
[----:B------:R-:W-:-:S02]  /*8de0*/  ULDC UR5, c[0x0][0x22c] ;  /* 0x00008b0000057ab9 */ /* 0x000fc40000000800 */
[----:B0-----:R-:W-:Y:S01]  /*8df0*/  LEA.HI.X.SX32 R7, R3, R2, 0x1, P4 ;  /* 0x0000000203077211 */ /* 0x001fe200020f0eff */
        /* <DEDUP_REMOVED lines=55> */
[----:B------:R-:W-:Y:S01]  /*9170*/  @P6 STG.E.U16 desc[UR12][R6.64], R24 ;  /* 0x0000001806006986 */ /* 0x000fe2000c10150c */
        /* <DEDUP_REMOVED lines=9> */
[C---:B0-----:R-:W-:Y:S01]  /*9210*/  LEA.HI.X.SX32 R9, R13.reuse, R2, 0x1, P6 ;  /* 0x000000020d097211 */ /* 0x041fe200030f0eff */
        /* <DEDUP_REMOVED lines=11> */
[----:B0-----:R-:W-:-:S02]  /*92d0*/  PRMT R9, R25, 0x7632, R9 ;  /* 0x0000763219097816 */ /* 0x001fc40000000009 */
        /* <DEDUP_REMOVED lines=1582> */
[----:B------:R-:W-:Y:S01]  /*f5c0*/  ISETP.LT.AND P3, PT, R3, UR4, !P0 ;  /* 0x0000000403007c0c */ /* 0x000fe2000c761270 */
[----:B------:R-:W-:Y:S01]  /*f5d0*/  ULDC UR4, c[0x0][0x248] ;  /* 0x0000920000047ab9 */ /* 0x000fe20000000800 */
[----:B0-----:R-:W-:Y:S01]  /*f5e0*/  PRMT R9, R118, 0x7632, R9 ;  /* 0x0000763276097816 */ /* 0x001fe20000000009 */
[----:B------:R-:W-:Y:S01]  /*f5f0*/  VIADD R13, R13, UR4 ;  /* 0x000000040d0d7c36 */ /* 0x000fe20008000000 */
[----:B------:R-:W-:Y:S01]  /*f600*/  ULDC UR4, c[0x0][0x22c] ;  /* 0x00008b0000047ab9 */ /* 0x000fe20000000800 */
[----:B------:R-:W-:Y:S02]  /*f610*/  VIADD R3, R5, 0xe3 ;  /* 0x000000e305037836 */ /* 0x000fe40000000000 */
[----:B------:R0:W-:Y:S03]  /*f620*/  @P2 STG.E.U16 desc[UR12][R6.64], R9 ;  /* 0x0000000906002986 */ /* 0x0001e6000c10150c */
[----:B------:R-:W-:Y:S01]  /*f630*/  ISETP.LT.AND P2, PT, R3, UR4, !P0 ;  /* 0x0000000403007c0c */ /* 0x000fe2000c741270 */
[----:B------:R-:W-:Y:S01]  /*f640*/  @P1 STG.E.U16 desc[UR12][R10.64], R119 ;  /* 0x000000770a001986 */ /* 0x000fe2000c10150c */
[----:B------:R-:W-:Y:S01]  /*f650*/  LEA R8, P1, R13, R0, 0x1 ;  /* 0x000000000d087211 */ /* 0x000fe200078208ff */
[----:B------:R-:W-:Y:S01]  /*f660*/  ULDC UR4, c[0x0][0x248] ;  /* 0x0000920000047ab9 */ /* 0x000fe20000000800 */
        /* <DEDUP_REMOVED lines=24> */
[C---:B0-----:R-:W-:Y:S01]  /*f7f0*/  LEA.HI.X.SX32 R9, R13.reuse, R2, 0x1, P6 ;  /* 0x000000020d097211 */ /* 0x041fe200030f0eff */
[----:B------:R-:W-:Y:S01]  /*f800*/  VIADD R13, R13, UR4 ;  /* 0x000000040d0d7c36 */ /* 0x000fe20008000000 */
[----:B------:R-:W-:Y:S01]  /*f810*/  ULDC UR4, c[0x0][0x248] ;  /* 0x0000920000047ab9 */ /* 0x000fe20000000800 */
[----:B------:R-:W-:Y:S01]  /*f820*/  ISETP.LT.AND P6, PT, R3, UR5, !P0 ;  /* 0x0000000503007c0c */ /* 0x000fe2000c7c1270 */
[----:B------:R-:W-:Y:S01]  /*f830*/  ULDC UR5, c[0x0][0x22c] ;  /* 0x00008b0000057ab9 */ /* 0x000fe20000000800 */
[----:B------:R0:W-:Y:S01]  /*f840*/  @P3 STG.E.U16 desc[UR12][R8.64], R121 ;  /* 0x0000007908003986 */ /* 0x0001e2000c10150c */
[C---:B------:R-:W-:Y:S01]  /*f850*/  LEA R6, P3, R13.reuse, R0, 0x1 ;  /* 0x000000000d067211 */ /* 0x040fe200078608ff */
[----:B------:R-:W-:Y:S01]  /*f860*/  VIADD R3, R13, UR4 ;  /* 0x000000040d037c36 */ /* 0x000fe20008000000 */
[----:B------:R-:W-:Y:S01]  /*f870*/  ISETP.LT.AND P5, PT, R4, UR5, !P0 ;  /* 0x0000000504007c0c */ /* 0x000fe2000c7a1270 */
[----:B------:R-:W-:Y:S01]  /*f880*/  VIADD R4, R5, 0xe8 ;  /* 0x000000e805047836 */ /* 0x000fe20000000000 */
[----:B------:R-:W-:Y:S01]  /*f890*/  LEA.HI.X.SX32 R7, R13, R2, 0x1, P3 ;  /* 0x000000020d077211 */ /* 0x000fe200018f0eff */
[----:B------:R-:W-:Y:S01]  /*f8a0*/  ULDC UR4, c[0x0][0x22c] ;  /* 0x00008b0000047ab9 */ /* 0x000fe20000000800 */
[----:B------:R-:W-:Y:S01]  /*f8b0*/  LEA R10, P3, R3, R0, 0x1 ;  /* 0x00000000030a7211 */ /* 0x000fe200078608ff */
[----:B------:R-:W-:-:S03]  /*f8c0*/  ULDC UR5, c[0x0][0x22c] ;  /* 0x00008b0000057ab9 */ /* 0x000fc60000000800 */
[----:B------:R-:W-:Y:S02]  /*f8d0*/  LEA.HI.X.SX32 R11, R3, R2, 0x1, P3 ;  /* 0x00000002030b7211 */ /* 0x000fe400018f0eff */
        /* <DEDUP_REMOVED lines=8> */
[----:B------:R1:W-:Y:S01]  /*f960*/  @P1 STG.E.U16 desc[UR12][R10.64], R122 ;  /* 0x0000007a0a001986 */ /* 0x0003e2000c10150c */
        /* <DEDUP_REMOVED lines=8> */
[----:B------:R-:W-:Y:S01]  /*f9f0*/  VIADD R4, R5, 0xeb ;  /* 0x000000eb05047836 */ /* 0x000fe20000000000 */
[----:B------:R0:W-:Y:S01]  /*fa00*/  @P4 STG.E.U16 desc[UR12][R8.64], R7 ;  /* 0x0000000708004986 */ /* 0x0001e2000c10150c */
[C---:B------:R-:W-:Y:S01]  /*fa10*/  LEA R6, P4, R3.reuse, R0, 0x1 ;  /* 0x0000000003067211 */ /* 0x040fe200078808ff */
[C---:B-1----:R-:W-:Y:S01]  /*fa20*/  VIADD R11, R3.reuse, UR4 ;  /* 0x00000004030b7c36 */ /* 0x042fe20008000000 */
[----:B------:R-:W-:Y:S01]  /*fa30*/  ULDC UR4, c[0x0][0x248] ;  /* 0x0000920000047ab9 */ /* 0x000fe20000000800 */
[----:B------:R-:W-:Y:S01]  /*fa40*/  ULDC UR5, c[0x0][0x22c] ;  /* 0x00008b0000057ab9 */ /* 0x000fe20000000800 */
[----:B0-----:R-:W-:Y:S01]  /*fa50*/  LEA.HI.X.SX32 R7, R3, R2, 0x1, P4 ;  /* 0x0000000203077211 */ /* 0x001fe200020f0eff */
[C---:B------:R-:W-:Y:S01]  /*fa60*/  VIADD R3, R11.reuse, UR4 ;  /* 0x000000040b037c36 */ /* 0x040fe20008000000 */
[----:B------:R-:W-:Y:S01]  /*fa70*/  LEA R10, P4, R11, R0, 0x1 ;  /* 0x000000000b0a7211 */ /* 0x000fe200078808ff */
[----:B------:R-:W-:Y:S01]  /*fa80*/  ULDC UR4, c[0x0][0x248] ;  /* 0x0000920000047ab9 */ /* 0x000fe20000000800 */
[----:B------:R-:W-:Y:S01]  /*fa90*/  PRMT R9, R123, 0x7632, R9 ;  /* 0x000076327b097816 */ /* 0x000fe20000000009 */
[----:B------:R-:W-:Y:S01]  /*faa0*/  @P6 STG.E.U16 desc[UR12][R6.64], R123 ;  /* 0x0000007b06006986 */ /* 0x000fe2000c10150c */
[----:B------:R-:W-:-:S02]  /*fab0*/  LEA.HI.X.SX32 R11, R11, R2, 0x1, P4 ;  /* 0x000000020b0b7211 */ /* 0x000fc400020f0eff */
        /* <DEDUP_REMOVED lines=58> */
[----:B------:R-:W-:Y:S01]  /*fe60*/  VIADD R3, R5, 0xf3 ;  /* 0x000000f305037836 */ /* 0x000fe20000000000 */
[----:B------:R-:W-:Y:S01]  /*fe70*/  ULDC UR5, c[0x0][0x22c] ;  /* 0x00008b0000057ab9 */ /* 0x000fe20000000800 */
[C---:B0-----:R-:W-:Y:S01]  /*fe80*/  LEA.HI.X.SX32 R9, R13.reuse, R2, 0x1, P4 ;  /* 0x000000020d097211 */ /* 0x041fe200020f0eff */
[----:B------:R-:W-:Y:S01]  /*fe90*/  VIADD R13, R13, UR4 ;  /* 0x000000040d0d7c36 */ /* 0x000fe20008000000 */
[----:B------:R-:W-:-:S03]  /*fea0*/  ULDC UR4, c[0x0][0x248] ;  /* 0x0000920000047ab9 */ /* 0x000fc60000000800 */
[----:B------:R0:W-:Y:S01]  /*feb0*/  @P2 STG.E.U16 desc[UR12][R8.64], R127 ;  /* 0x0000007f08002986 */ /* 0x0001e2000c10150c */
[----:B------:R-:W-:Y:S02]  /*fec0*/  LEA R6, P4, R13, R0, 0x1 ;  /* 0x000000000d067211 */ /* 0x000fe400078808ff */
[----:B------:R-:W-:Y:S01]  /*fed0*/  ISETP.LT.AND P2, PT, R3, UR5, !P0 ;  /* 0x0000000503007c0c */ /* 0x000fe2000c741270 */
[C---:B------:R-:W-:Y:S01]  /*fee0*/  VIADD R3, R13.reuse, UR4 ;  /* 0x000000040d037c36 */ /* 0x040fe20008000000 */
[----:B------:R-:W-:Y:S01]  /*fef0*/  LEA.HI.X.SX32 R7, R13, R2, 0x1, P4 ;  /* 0x000000020d077211 */ /* 0x000fe200020f0eff */
[----:B------:R-:W-:Y:S01]  /*ff00*/  ULDC UR4, c[0x0][0x22c] ;  /* 0x00008b0000047ab9 */ /* 0x000fe20000000800 */
[----:B------:R-:W-:Y:S01]  /*ff10*/  ULDC UR5, c[0x0][0x22c] ;  /* 0x00008b0000057ab9 */ /* 0x000fe20000000800 */
[----:B---3--:R-:W-:Y:S02]  /*ff20*/  PRMT R13, R248, 0x7632, R13 ;  /* 0x00007632f80d7816 */ /* 0x008fe4000000000d */
[----:B0-----:R-:W-:-:S02]  /*ff30*/  PRMT R9, R127, 0x7632, R9 ;  /* 0x000076327f097816 */ /* 0x001fc40000000009 */
[----:B------:R-:W-:-:S03]  /*ff40*/  LEA R8, P4, R3, R0, 0x1 ;  /* 0x0000000003087211 */ /* 0x000fc600078808ff */
[----:B------:R0:W-:Y:S01]  /*ff50*/  @P1 STG.E.U16 desc[UR12][R6.64], R9 ;  /* 0x0000000906001986 */ /* 0x0001e2000c10150c */
[----:B------:R-:W-:Y:S01]  /*ff60*/  ISETP.LT.AND P1, PT, R4, UR4, !P0 ;  /* 0x0000000404007c0c */ /* 0x000fe2000c721270 */
[----:B------:R-:W-:Y:S01]  /*ff70*/  ULDC UR4, c[0x0][0x248] ;  /* 0x0000920000047ab9 */ /* 0x000fe20000000800 */
[----:B------:R-:W-:Y:S01]  /*ff80*/  VIADD R4, R5, 0xf5 ;  /* 0x000000f505047836 */ /* 0x000fe20000000000 */
[C---:B0-----:R-:W-:Y:S01]  /*ff90*/  LEA.HI.X.SX32 R9, R3.reuse, R2, 0x1, P4 ;  /* 0x0000000203097211 */ /* 0x041fe200020f0eff */
[----:B------:R-:W-:Y:S01]  /*ffa0*/  VIADD R3, R3, UR4 ;  /* 0x0000000403037c36 */ /* 0x000fe20008000000 */
[----:B------:R-:W-:Y:S02]  /*ffb0*/  ULDC UR4, c[0x0][0x248] ;  /* 0x0000920000047ab9 */ /* 0x000fe40000000800 */
        /* <DEDUP_REMOVED lines=8> */
[C---:B------:R-:W-:Y:S01]  /*10040*/  VIADD R3, R7.reuse, UR4 ;  /* 0x0000000407037c36 */ /* 0x040fe20008000000 */
[----:B------:R-:W-:Y:S01]  /*10050*/  LEA R6, P5, R7, R0, 0x1 ;  /* 0x0000000007067211 */ /* 0x000fe200078a08ff */
[----:B------:R-:W-:-:S03]  /*10060*/  ULDC UR4, c[0x0][0x248] ;  /* 0x0000920000047ab9 */ /* 0x000fc60000000800 */
[----:B------:R-:W-:Y:S02]  /*10070*/  LEA.HI.X.SX32 R7, R7, R2, 0x1, P5 ;  /* 0x0000000207077211 */ /* 0x000fe400028f0eff */
[----:B0-----:R-:W-:Y:S02]  /*10080*/  PRMT R9, R128, 0x7632, R9 ;  /* 0x0000763280097816 */ /* 0x001fe40000000009 */
[----:B------:R-:W-:-:S03]  /*10090*/  LEA R8, P5, R3, R0, 0x1 ;  /* 0x0000000003087211 */ /* 0x000fc600078a08ff */
[----:B------:R0:W-:Y:S01]  /*100a0*/  @P6 STG.E.U16 desc[UR12][R10.64], R9 ;  /* 0x000000090a006986 */ /* 0x0001e2000c10150c */
[----:B------:R-:W-:Y:S01]  /*100b0*/  ISETP.LT.AND P6, PT, R4, UR5, !P0 ;  /* 0x0000000504007c0c */ /* 0x000fe2000c7c1270 */
[C---:B------:R-:W-:Y:S01]  /*100c0*/  VIADD R4, R5.reuse, 0xf7 ;  /* 0x000000f705047836 */ /* 0x040fe20000000000 */
[----:B------:R-:W-:Y:S01]  /*100d0*/  ULDC UR5, c[0x0][0x22c] ;  /* 0x00008b0000057ab9 */ /* 0x000fe20000000800 */
[----:B------:R1:W-:Y:S03]  /*100e0*/  @P3 STG.E.U16 desc[UR12][R6.64], R129 ;  /* 0x0000008106003986 */ /* 0x0003e6000c10150c */
[----:B------:R-:W-:Y:S01]  /*100f0*/  ISETP.LT.AND P3, PT, R4, UR5, !P0 ;  /* 0x0000000504007c0c */ /* 0x000fe2000c761270 */
[----:B------:R-:W-:Y:S01]  /*10100*/  VIADD R4, R5, 0xf8 ;  /* 0x000000f805047836 */ /* 0x000fe20000000000 */
[----:B------:R-:W-:Y:S01]  /*10110*/  ULDC UR5, c[0x0][0x22c] ;  /* 0x00008b0000057ab9 */ /* 0x000fe20000000800 */
[C---:B0-----:R-:W-:Y:S01]  /*10120*/  LEA.HI.X.SX32 R9, R3.reuse, R2, 0x1, P5 ;  /* 0x0000000203097211 */ /* 0x041fe200028f0eff */
[----:B------:R-:W-:Y:S01]  /*10130*/  VIADD R3, R3, UR4 ;  /* 0x0000000403037c36 */ /* 0x000fe20008000000 */
[----:B------:R-:W-:Y:S01]  /*10140*/  ULDC UR4, c[0x0][0x248] ;  /* 0x0000920000047ab9 */ /* 0x000fe20000000800 */
[----:B-1----:R-:W-:-:S02]  /*10150*/  PRMT R7, R129, 0x7632, R7 ;  /* 0x0000763281077816 */ /* 0x002fc40000000007 */
[C---:B------:R-:W-:Y:S01]  /*10160*/  VIADD R11, R3.reuse, UR4 ;  /* 0x00000004030b7c36 */ /* 0x040fe20008000000 */
[----:B------:R-:W-:Y:S01]  /*10170*/  LEA R6, P5, R3, R0, 0x1 ;  /* 0x0000000003067211 */ /* 0x000fe200078a08ff */
[----:B------:R-:W-:Y:S01]  /*10180*/  ULDC UR4, c[0x0][0x22c] ;  /* 0x00008b0000047ab9 */ /* 0x000fe20000000800 */
[----:B------:R0:W-:Y:S01]  /*10190*/  @P2 STG.E.U16 desc[UR12][R8.64], R7 ;  /* 0x0000000708002986 */ /* 0x0001e2000c10150c */
[----:B------:R-:W-:Y:S01]  /*101a0*/  ISETP.LT.AND P2, PT, R4, UR5, !P0 ;  /* 0x0000000504007c0c */ /* 0x000fe2000c741270 */
[----:B------:R-:W-:Y:S01]  /*101b0*/  VIADD R4, R5, 0xfa ;  /* 0x000000fa05047836 */ /* 0x000fe20000000000 */
[----:B------:R-:W-:Y:S01]  /*101c0*/  ULDC UR5, c[0x0][0x22c] ;  /* 0x00008b0000057ab9 */ /* 0x000fe20000000800 */
[----:B0-----:R-:W-:Y:S01]  /*101d0*/  LEA.HI.X.SX32 R7, R3, R2, 0x1, P5 ;  /* 0x0000000203077211 */ /* 0x001fe200028f0eff */
[----:B------:R-:W-:Y:S01]  /*101e0*/  VIADD R3, R5, 0xf9 ;  /* 0x000000f905037836 */ /* 0x000fe20000000000 */
[----:B------:R-:W-:-:S03]  /*101f0*/  LEA R8, P5, R11, R0, 0x1 ;  /* 0x000000000b087211 */ /* 0x000fc600078a08ff */
[----:B------:R0:W-:Y:S01]  /*10200*/  @P1 STG.E.U16 desc[UR12][R6.64], R130 ;  /* 0x0000008206001986 */ /* 0x0001e2000c10150c */
[----:B------:R-:W-:Y:S01]  /*10210*/  ISETP.LT.AND P1, PT, R3, UR4, !P0 ;  /* 0x0000000403007c0c */ /* 0x000fe2000c721270 */
[----:B------:R-:W-:Y:S01]  /*10220*/  ULDC UR4, c[0x0][0x248] ;  /* 0x0000920000047ab9 */ /* 0x000fe20000000800 */
[C---:B------:R-:W-:Y:S01]  /*10230*/  LEA.HI.X.SX32 R9, R11.reuse, R2, 0x1, P5 ;  /* 0x000000020b097211 */ /* 0x040fe200028f0eff */
[----:B------:R-:W-:Y:S01]  /*10240*/  VIADD R3, R11, UR4 ;  /* 0x000000040b037c36 */ /* 0x000fe20008000000 */
[----:B------:R-:W-:Y:S02]  /*10250*/  ULDC UR4, c[0x0][0x22c] ;  /* 0x00008b0000047ab9 */ /* 0x000fe40000000800 */
[----:B------:R-:W-:Y:S01]  /*10260*/  ISETP.LT.AND P5, PT, R4, UR4, !P0 ;  /* 0x0000000404007c0c */ /* 0x000fe2000c7a1270 */
[----:B------:R-:W-:Y:S01]  /*10270*/  ULDC UR4, c[0x0][0x248] ;  /* 0x0000920000047ab9 */ /* 0x000fe20000000800 */
[----:B------:R-:W-:Y:S01]  /*10280*/  VIADD R4, R5, 0xfb ;  /* 0x000000fb05047836 */ /* 0x000fe20000000000 */
[----:B0-----:R-:W-:-:S05]  /*10290*/  PRMT R7, R130, 0x7632, R7 ;  /* 0x0000763282077816 */ /* 0x001fca0000000007 */
[----:B------:R0:W-:Y:S01]  /*102a0*/  @P4 STG.E.U16 desc[UR12][R8.64], R7 ;  /* 0x0000000708004986 */ /* 0x0001e2000c10150c */
[----:B------:R-:W-:-:S04]  /*102b0*/  LEA R10, P4, R3, R0, 0x1 ;  /* 0x00000000030a7211 */ /* 0x000fc800078808ff */
[C---:B------:R-:W-:Y:S01]  /*102c0*/  LEA.HI.X.SX32 R11, R3.reuse, R2, 0x1, P4 ;  /* 0x00000002030b7211 */ /* 0x040fe200020f0eff */
[----:B------:R-:W-:Y:S01]  /*102d0*/  VIADD R3, R3, UR4 ;  /* 0x0000000403037c36 */ /* 0x000fe20008000000 */
[----:B------:R-:W-:Y:S01]  /*102e0*/  ULDC UR4, c[0x0][0x248] ;  /* 0x0000920000047ab9 */ /* 0x000fe20000000800 */
[----:B------:R-:W-:Y:S01]  /*102f0*/  ISETP.LT.AND P4, PT, R4, UR5, !P0 ;  /* 0x0000000504007c0c */ /* 0x000fe2000c781270 */
[----:B------:R-:W-:Y:S01]  /*10300*/  VIADD R4, R5, 0xfc ;  /* 0x000000fc05047836 */ /* 0x000fe20000000000 */
[----:B------:R1:W-:Y:S01]  /*10310*/  @P6 STG.E.U16 desc[UR12][R10.64], R131 ;  /* 0x000000830a006986 */ /* 0x0003e2000c10150c */
[C---:B------:R-:W-:Y:S01]  /*10320*/  LEA R6, P6, R3.reuse, R0, 0x1 ;  /* 0x0000000003067211 */ /* 0x040fe200078c08ff */
[C---:B0-----:R-:W-:Y:S01]  /*10330*/  VIADD R9, R3.reuse, UR4 ;  /* 0x0000000403097c36 */ /* 0x041fe20008000000 */
[----:B------:R-:W-:Y:S01]  /*10340*/  ULDC UR5, c[0x0][0x248] ;  /* 0x0000920000057ab9 */ /* 0x000fe20000000800 */
[----:B------:R-:W-:Y:S01]  /*10350*/  ULDC UR4, c[0x0][0x22c] ;  /* 0x00008b0000047ab9 */ /* 0x000fe20000000800 */
[----:B------:R-:W-:Y:S01]  /*10360*/  LEA.HI.X.SX32 R7, R3, R2, 0x1, P6 ;  /* 0x0000000203077211 */ /* 0x000fe200030f0eff */
[C---:B------:R-:W-:Y:S01]  /*10370*/  VIADD R3, R9.reuse, UR5 ;  /* 0x0000000509037c36 */ /* 0x040fe20008000000 */
[----:B------:R-:W-:Y:S01]  /*10380*/  LEA R8, P6, R9, R0, 0x1 ;  /* 0x0000000009087211 */ /* 0x000fe200078c08ff */
[----:B------:R-:W-:-:S02]  /*10390*/  ULDC UR5, c[0x0][0x248] ;  /* 0x0000920000057ab9 */ /* 0x000fc40000000800 */
[----:B------:R0:W-:Y:S01]  /*103a0*/  @P3 STG.E.U16 desc[UR12][R6.64], R12 ;  /* 0x0000000c06003986 */ /* 0x0001e2000c10150c */
[----:B------:R-:W-:Y:S01]  /*103b0*/  ISETP.LT.AND P3, PT, R4, UR4, !P0 ;  /* 0x0000000404007c0c */ /* 0x000fe2000c761270 */
[----:B------:R-:W-:Y:S01]  /*103c0*/  VIADD R4, R5, 0xfd ;  /* 0x000000fd05047836 */ /* 0x000fe20000000000 */
[----:B------:R-:W-:Y:S01]  /*103d0*/  LEA.HI.X.SX32 R9, R9, R2, 0x1, P6 ;  /* 0x0000000209097211 */ /* 0x000fe200030f0eff */
[----:B------:R-:W-:Y:S01]  /*103e0*/  ULDC UR4, c[0x0][0x22c] ;  /* 0x00008b0000047ab9 */ /* 0x000fe20000000800 */
[----:B-1----:R-:W-:-:S03]  /*103f0*/  LEA R10, P6, R3, R0, 0x1 ;  /* 0x00000000030a7211 */ /* 0x002fc600078c08ff */
[----:B------:R1:W-:Y:S01]  /*10400*/  @P2 STG.E.U16 desc[UR12][R8.64], R248 ;  /* 0x000000f808002986 */ /* 0x0003e2000c10150c */
[----:B------:R-:W-:Y:S01]  /*10410*/  ISETP.LT.AND P2, PT, R4, UR4, !P0 ;  /* 0x0000000404007c0c */ /* 0x000fe2000c741270 */
[----:B------:R-:W-:Y:S01]  /*10420*/  ULDC UR4, c[0x0][0x248] ;  /* 0x0000920000047ab9 */ /* 0x000fe20000000800 */
[C---:B------:R-:W-:Y:S01]  /*10430*/  LEA.HI.X.SX32 R11, R3.reuse, R2, 0x1, P6 ;  /* 0x00000002030b7211 */ /* 0x040fe200030f0eff */
[----:B------:R-:W-:Y:S01]  /*10440*/  VIADD R3, R3, UR4 ;  /* 0x0000000403037c36 */ /* 0x000fe20008000000 */
[----:B------:R-:W-:-:S03]  /*10450*/  ULDC UR4, c[0x0][0x248] ;  /* 0x0000920000047ab9 */ /* 0x000fc60000000800 */
[C---:B0-----:R-:W-:Y:S01]  /*10460*/  VIADD R7, R3.reuse, UR4 ;  /* 0x0000000403077c36 */ /* 0x041fe20008000000 */
[----:B------:R0:W-:Y:S01]  /*10470*/  @P1 STG.E.U16 desc[UR12][R10.64], R13 ;  /* 0x0000000d0a001986 */ /* 0x0001e2000c10150c */
[----:B------:R-:W-:Y:S01]  /*10480*/  LEA R4, P1, R3, R0, 0x1 ;  /* 0x0000000003047211 */ /* 0x000fe200078208ff */
[----:B------:R-:W-:Y:S01]  /*10490*/  ULDC UR4, c[0x0][0x248] ;  /* 0x0000920000047ab9 */ /* 0x000fe20000000800 */
[----:B-1----:R-:W-:Y:S02]  /*104a0*/  VIADD R9, R7, UR5 ;  /* 0x0000000507097c36 */ /* 0x002fe40008000000 */
[----:B------:R-:W-:Y:S02]  /*104b0*/  LEA.HI.X.SX32 R5, R3, R2, 0x1, P1 ;  /* 0x0000000203057211 */ /* 0x000fe400008f0eff */
[----:B------:R-:W-:Y:S01]  /*104c0*/  VIADD R3, R9, UR4 ;  /* 0x0000000409037c36 */ /* 0x000fe20008000000 */
[-C--:B------:R-:W-:Y:S01]  /*104d0*/  LEA R6, P1, R7, R0.reuse, 0x1 ;  /* 0x0000000007067211 */ /* 0x080fe200078208ff */
[----:B------:R-:W-:Y:S01]  /*104e0*/  ULDC UR4, c[0x0][0x248] ;  /* 0x0000920000047ab9 */ /* 0x000fe20000000800 */
[----:B------:R-:W-:Y:S01]  /*104f0*/  LEA R8, P6, R9, R0, 0x1 ;  /* 0x0000000009087211 */ /* 0x000fe200078c08ff */
[----:B------:R1:W-:Y:S01]  /*10500*/  @P5 STG.E.U16 desc[UR12][R4.64], R249 ;  /* 0x000000f904005986 */ /* 0x0003e2000c10150c */
[----:B0-----:R-:W-:Y:S01]  /*10510*/  VIADD R13, R3, UR6 ;  /* 0x00000006030d7c36 */ /* 0x001fe20008000000 */
[----:B------:R-:W-:-:S02]  /*10520*/  LEA.HI.X.SX32 R7, R7, R2, 0x1, P1 ;  /* 0x0000000207077211 */ /* 0x000fc400008f0eff */
[----:B------:R-:W-:Y:S01]  /*10530*/  LEA.HI.X.SX32 R9, R9, R2, 0x1, P6 ;  /* 0x0000000209097211 */ /* 0x000fe200030f0eff */
[C---:B------:R-:W-:Y:S01]  /*10540*/  VIADD R15, R13.reuse, UR4 ;  /* 0x000000040d0f7c36 */ /* 0x040fe20008000000 */
[-C--:B------:R-:W-:Y:S01]  /*10550*/  LEA R12, P1, R13, R0.reuse, 0x1 ;  /* 0x000000000d0c7211 */ /* 0x080fe200078208ff */
[----:B------:R-:W-:Y:S01]  /*10560*/  ULDC UR4, c[0x0][0x22c] ;  /* 0x00008b0000047ab9 */ /* 0x000fe20000000800 */
[----:B------:R-:W-:Y:S02]  /*10570*/  LEA R10, P6, R3, R0, 0x1 ;  /* 0x00000000030a7211 */ /* 0x000fe400078c08ff */
[----:B------:R-:W-:Y:S02]  /*10580*/  LEA.HI.X.SX32 R13, R13, R2, 0x1, P1 ;  /* 0x000000020d0d7211 */ /* 0x000fe400008f0eff */
[----:B------:R-:W-:Y:S02]  /*10590*/  ISETP.LT.AND P1, PT, R17, UR4, !P0 ;  /* 0x0000000411007c0c */ /* 0x000fe4000c721270 */
[----:B------:R-:W-:-:S02]  /*105a0*/  ISETP.LT.AND P0, PT, R16, UR7, !P0 ;  /* 0x0000000710007c0c */ /* 0x000fc4000c701270 */
[----:B------:R-:W-:Y:S02]  /*105b0*/  LEA.HI.X.SX32 R11, R3, R2, 0x1, P6 ;  /* 0x00000002030b7211 */ /* 0x000fe400030f0eff */
[----:B------:R-:W-:Y:S02]  /*105c0*/  PRMT R3, R249, 0x7632, R3 ;  /* 0x00007632f9037816 */ /* 0x000fe40000000003 */
[----:B-1----:R-:W-:Y:S02]  /*105d0*/  PRMT R5, R250, 0x7632, R5 ;  /* 0x00007632fa057816 */ /* 0x002fe40000000005 */
[C---:B------:R-:W-:Y:S01]  /*105e0*/  LEA R14, P6, R15.reuse, R0, 0x1 ;  /* 0x000000000f0e7211 */ /* 0x040fe200078c08ff */
[----:B------:R0:W-:Y:S03]  /*105f0*/  @P4 STG.E.U16 desc[UR12][R6.64], R3 ;  /* 0x0000000306004986 */ /* 0x0001e6000c10150c */
[----:B------:R-:W-:Y:S01]  /*10600*/  LEA.HI.X.SX32 R15, R15, R2, 0x1, P6 ;  /* 0x000000020f0f7211 */ /* 0x000fe200030f0eff */
[----:B------:R0:W-:Y:S04]  /*10610*/  @P3 STG.E.U16 desc[UR12][R8.64], R250 ;  /* 0x000000fa08003986 */ /* 0x0001e8000c10150c */
[----:B------:R0:W-:Y:S04]  /*10620*/  @P2 STG.E.U16 desc[UR12][R10.64], R5 ;  /* 0x000000050a002986 */ /* 0x0001e8000c10150c */
[----:B------:R0:W-:Y:S01]  /*10630*/  @P1 STG.E.U16 desc[UR12][R12.64], R251 ;  /* 0x000000fb0c001986 */ /* 0x0001e2000c10150c */
[----:B------:R-:W-:Y:S05]  /*10640*/  @!P0 EXIT ;  /* 0x000000000000894d */ /* 0x000fea0003800000 */
[----:B0-----:R-:W-:-:S05]  /*10650*/  PRMT R7, R251, 0x7632, R7 ;  /* 0x00007632fb077816 */ /* 0x001fca0000000007 */
[----:B------:R-:W-:Y:S01]  /*10660*/  STG.E.U16 desc[UR12][R14.64], R7 ;  /* 0x000000070e007986 */ /* 0x000fe2000c10150c */
[----:B------:R-:W-:Y:S05]  /*10670*/  EXIT ;  /* 0x000000000000794d */ /* 0x000fea0003800000 */
.L_x_2:
[----:B------:R-:W-:-:S00]  /*10680*/  BRA `(.L_x_2) ;  /* 0xfffffffc00fc7947 */ /* 0x000fc0000383ffff */
[----:B------:R-:W-:-:S00]  /*10690*/  NOP ;  /* 0x0000000000007918 */ /* 0x000fc00000000000 */
        /* <DEDUP_REMOVED lines=14> */
.L_x_3:


//--------------------- .nv.shared.matmul_kernel  --------------------------
	.section	.nv.shared.matmul_kernel,"aw",@nobits
	.sectionflags	@""
	.align	16
	.zero		1024


//--------------------- .nv.shared.reserved.0     --------------------------
	.section	.nv.shared.reserved.0,"aw",@nobits
	.weak		__nv_reservedSMEM_offset_0_alias
	.size		__nv_reservedSMEM_offset_0_alias, 0, 0
	.other		__nv_reservedSMEM_offset_0_alias,@"STO_CUDA_RESERVED_SHARED STV_DEFAULT"
__nv_reservedSMEM_offset_0_alias:
	.zero		0


//--------------------- .nv.constant0.matmul_kernel --------------------------
	.section	.nv.constant0.matmul_kernel,"a",@progbits
	.sectionflags	@""
	.align	4
.nv.constant0.matmul_kernel:
	.zero		608


//--------------------- SYMBOLS --------------------------

	.type		.nv.reservedSmem.offset0,@object
	.size		.nv.reservedSmem.offset0,0x4
